	.target	sm_90a

	.elftype	@"ET_EXEC"


//--------------------- .note.nv.tkinfo           --------------------------
	.section	.note.nv.tkinfo,"",@"SHT_NOTE"
	.sectionflags	@"SHF_NOTE_NV_TKINFO"
	.tkinfo
        /*0018*/ 	.word	0x00000002
        /*0030*/ 	.string	""
        /*0030*/ 	.string	"ptxas"
        /*0030*/ 	.string	"Cuda compilation tools, release 13.0, V13.0.88"
        /*0030*/ 	.string	"Build cuda_13.0.r13.0/compiler.36424714_0"
        /*0030*/ 	.string	"-v  -suppress-debug-info  -lineinfo  -arch sm_90a "



//--------------------- .note.nv.cuinfo           --------------------------
	.section	.note.nv.cuinfo,"",@"SHT_NOTE"
	.sectionflags	@"SHF_NOTE_NV_CUINFO"
        /*0018*/ 	.short	0x0002
        /*001a*/ 	.short	0x005a
        /*001c*/ 	.short	0x0082
	.zero		2


//--------------------- .nv.info                  --------------------------
	.section	.nv.info,"",@"SHT_CUDA_INFO"
	.align	4


	//----- nvinfo : EIATTR_REGCOUNT
	.align		4
        /*0000*/ 	.byte	0x04, 0x2f
        /*0002*/ 	.short	(.L_1 - .L_0)
	.align		4
.L_0:
        /*0004*/ 	.word	index@(matmul_kernel)
        /*0008*/ 	.word	0x000000ff


	//----- nvinfo : EIATTR_FRAME_SIZE
	.align		4
.L_1:
        /*000c*/ 	.byte	0x04, 0x11
        /*000e*/ 	.short	(.L_3 - .L_2)
	.align		4
.L_2:
        /*0010*/ 	.word	index@(matmul_kernel)
        /*0014*/ 	.word	0x000008b8


	//----- nvinfo : EIATTR_MIN_STACK_SIZE
	.align		4
.L_3:
        /*0018*/ 	.byte	0x04, 0x12
        /*001a*/ 	.short	(.L_5 - .L_4)
	.align		4
.L_4:
        /*001c*/ 	.word	index@(matmul_kernel)
        /*0020*/ 	.word	0x000008b8
.L_5:


//--------------------- .nv.compat                --------------------------
	.section	.nv.compat,"",@"SHT_CUDA_COMPAT_INFO"
	.align	4
        /*0000*/ 	.byte	0x02, 0x09, 0x01, 0x00, 0x02, 0x02, 0x04, 0x00, 0x02, 0x05, 0x05, 0x00, 0x03, 0x07, 0x01, 0x01
        /*0010*/ 	.byte	0x02, 0x03, 0x00, 0x00, 0x02, 0x06, 0x01, 0x00, 0x04, 0x0b, 0x08, 0x00, 0x00, 0x00, 0x00, 0x00
        /*0020*/ 	.byte	0x00, 0x00, 0x00, 0x00


//--------------------- .nv.info.matmul_kernel    --------------------------
	.section	.nv.info.matmul_kernel,"",@"SHT_CUDA_INFO"
	.sectionflags	@""
	.align	4


	//----- nvinfo : EIATTR_CUDA_API_VERSION
	.align		4
        /*0000*/ 	.byte	0x04, 0x37
        /*0002*/ 	.short	(.L_7 - .L_6)
.L_6:
        /*0004*/ 	.word	0x00000082


	//----- nvinfo : EIATTR_KPARAM_INFO
	.align		4
.L_7:
        /*0008*/ 	.byte	0x04, 0x17
        /*000a*/ 	.short	(.L_9 - .L_8)
.L_8:
        /*000c*/ 	.word	0x00000000
        /*0010*/ 	.short	0x000d
        /*0012*/ 	.short	0x0048
        /*0014*/ 	.byte	0x00, 0xf4, 0x21, 0x00


	//----- nvinfo : EIATTR_KPARAM_INFO
	.align		4
.L_9:
        /*0018*/ 	.byte	0x04, 0x17
        /*001a*/ 	.short	(.L_11 - .L_10)
.L_10:
        /*001c*/ 	.word	0x00000000
        /*0020*/ 	.short	0x000c
        /*0022*/ 	.short	0x0040
        /*0024*/ 	.byte	0x00, 0xf4, 0x21, 0x00


	//----- nvinfo : EIATTR_KPARAM_INFO
	.align		4
.L_11:
        /*0028*/ 	.byte	0x04, 0x17
        /*002a*/ 	.short	(.L_13 - .L_12)
.L_12:
        /*002c*/ 	.word	0x00000000
        /*0030*/ 	.short	0x000b
        /*0032*/ 	.short	0x0038
        /*0034*/ 	.byte	0x00, 0xf0, 0x11, 0x00


	//----- nvinfo : EIATTR_KPARAM_INFO
	.align		4
.L_13:
        /*0038*/ 	.byte	0x04, 0x17
        /*003a*/ 	.short	(.L_15 - .L_14)
.L_14:
        /*003c*/ 	.word	0x00000000
        /*0040*/ 	.short	0x000a
        /*0042*/ 	.short	0x0034
        /*0044*/ 	.byte	0x00, 0xf0, 0x11, 0x00


	//----- nvinfo : EIATTR_KPARAM_INFO
	.align		4
.L_15:
        /*0048*/ 	.byte	0x04, 0x17
        /*004a*/ 	.short	(.L_17 - .L_16)
.L_16:
        /*004c*/ 	.word	0x00000000
        /*0050*/ 	.short	0x0009
        /*0052*/ 	.short	0x0030
        /*0054*/ 	.byte	0x00, 0xf0, 0x11, 0x00


	//----- nvinfo : EIATTR_KPARAM_INFO
	.align		4
.L_17:
        /*0058*/ 	.byte	0x04, 0x17
        /*005a*/ 	.short	(.L_19 - .L_18)
.L_18:
        /*005c*/ 	.word	0x00000000
        /*0060*/ 	.short	0x0008
        /*0062*/ 	.short	0x002c
        /*0064*/ 	.byte	0x00, 0xf0, 0x11, 0x00


	//----- nvinfo : EIATTR_KPARAM_INFO
	.align		4
.L_19:
        /*0068*/ 	.byte	0x04, 0x17
        /*006a*/ 	.short	(.L_21 - .L_20)
.L_20:
        /*006c*/ 	.word	0x00000000
        /*0070*/ 	.short	0x0007
        /*0072*/ 	.short	0x0028
        /*0074*/ 	.byte	0x00, 0xf0, 0x11, 0x00


	//----- nvinfo : EIATTR_KPARAM_INFO
	.align		4
.L_21:
        /*0078*/ 	.byte	0x04, 0x17
        /*007a*/ 	.short	(.L_23 - .L_22)
.L_22:
        /*007c*/ 	.word	0x00000000
        /*0080*/ 	.short	0x0006
        /*0082*/ 	.short	0x0024
        /*0084*/ 	.byte	0x00, 0xf0, 0x11, 0x00


	//----- nvinfo : EIATTR_KPARAM_INFO
	.align		4
.L_23:
        /*0088*/ 	.byte	0x04, 0x17
        /*008a*/ 	.short	(.L_25 - .L_24)
.L_24:
        /*008c*/ 	.word	0x00000000
        /*0090*/ 	.short	0x0005
        /*0092*/ 	.short	0x0020
        /*0094*/ 	.byte	0x00, 0xf0, 0x11, 0x00


	//----- nvinfo : EIATTR_KPARAM_INFO
	.align		4
.L_25:
        /*0098*/ 	.byte	0x04, 0x17
        /*009a*/ 	.short	(.L_27 - .L_26)
.L_26:
        /*009c*/ 	.word	0x00000000
        /*00a0*/ 	.short	0x0004
        /*00a2*/ 	.short	0x001c
        /*00a4*/ 	.byte	0x00, 0xf0, 0x11, 0x00


	//----- nvinfo : EIATTR_KPARAM_INFO
	.align		4
.L_27:
        /*00a8*/ 	.byte	0x04, 0x17
        /*00aa*/ 	.short	(.L_29 - .L_28)
.L_28:
        /*00ac*/ 	.word	0x00000000
        /*00b0*/ 	.short	0x0003
        /*00b2*/ 	.short	0x0018
        /*00b4*/ 	.byte	0x00, 0xf0, 0x11, 0x00


	//----- nvinfo : EIATTR_KPARAM_INFO
	.align		4
.L_29:
        /*00b8*/ 	.byte	0x04, 0x17
        /*00ba*/ 	.short	(.L_31 - .L_30)
.L_30:
        /*00bc*/ 	.word	0x00000000
        /*00c0*/ 	.short	0x0002
        /*00c2*/ 	.short	0x0010
        /*00c4*/ 	.byte	0x00, 0xf4, 0x21, 0x00


	//----- nvinfo : EIATTR_KPARAM_INFO
	.align		4
.L_31:
        /*00c8*/ 	.byte	0x04, 0x17
        /*00ca*/ 	.short	(.L_33 - .L_32)
.L_32:
        /*00cc*/ 	.word	0x00000000
        /*00d0*/ 	.short	0x0001
        /*00d2*/ 	.short	0x0008
        /*00d4*/ 	.byte	0x00, 0xf4, 0x21, 0x00


	//----- nvinfo : EIATTR_KPARAM_INFO
	.align		4
.L_33:
        /*00d8*/ 	.byte	0x04, 0x17
        /*00da*/ 	.short	(.L_35 - .L_34)
.L_34:
        /*00dc*/ 	.word	0x00000000
        /*00e0*/ 	.short	0x0000
        /*00e2*/ 	.short	0x0000
        /*00e4*/ 	.byte	0x00, 0xf4, 0x21, 0x00


	//----- nvinfo : EIATTR_SPARSE_MMA_MASK
	.align		4
.L_35:
        /*00e8*/ 	.byte	0x03, 0x50
        /*00ea*/ 	.short	0x0000


	//----- nvinfo : EIATTR_MAXREG_COUNT
	.align		4
        /*00ec*/ 	.byte	0x03, 0x1b
        /*00ee*/ 	.short	0x00ff


	//----- nvinfo : EIATTR_NUM_BARRIERS
	.align		4
        /*00f0*/ 	.byte	0x02, 0x4c
        /*00f2*/ 	.byte	0x01
	.zero		1


	//----- nvinfo : EIATTR_ANNOTATIONS
	.align		4
        /*00f4*/ 	.byte	0x04, 0x55
        /*00f6*/ 	.short	(.L_37 - .L_36)


	//   ....[0]....
.L_36:
        /*00f8*/ 	.word	0x00000001
        /*00fc*/ 	.byte	0x20, 0x09, 0x00, 0x00, 0x01, 0x00, 0x00, 0x00, 0x50, 0x09, 0x00, 0x00, 0x01, 0x00, 0x00, 0x00
        /* <DEDUP_REMOVED lines=350> */
        /*16ec*/ 	.byte	0xb0, 0x9f, 0x00, 0x00, 0x01, 0x00, 0x00, 0x00, 0xc0, 0x9f, 0x00, 0x00


	//----- nvinfo : EIATTR_MERCURY_ISA_VERSION
	.align		4
.L_37:
        /*16f8*/ 	.byte	0x03, 0x5f
        /*16fa*/ 	.short	0x0101


	//----- nvinfo : EIATTR_EXIT_INSTR_OFFSETS
	.align		4
        /*16fc*/ 	.byte	0x04, 0x1c
        /*16fe*/ 	.short	(.L_39 - .L_38)


	//   ....[0]....
.L_38:
        /*1700*/ 	.word	0x0000ffb0


	//   ....[1]....
        /*1704*/ 	.word	0x0000ffe0


	//----- nvinfo : EIATTR_REQNTID
	.align		4
.L_39:
        /*1708*/ 	.byte	0x04, 0x10
        /*170a*/ 	.short	(.L_41 - .L_40)
.L_40:
        /*170c*/ 	.word	0x00000080
        /*1710*/ 	.word	0x00000001
        /*1714*/ 	.word	0x00000001


	//----- nvinfo : EIATTR_CBANK_PARAM_SIZE
	.align		4
.L_41:
        /*1718*/ 	.byte	0x03, 0x19
        /*171a*/ 	.short	0x0050


	//----- nvinfo : EIATTR_PARAM_CBANK
	.align		4
        /*171c*/ 	.byte	0x04, 0x0a
        /*171e*/ 	.short	(.L_43 - .L_42)
	.align		4
.L_42:
        /*1720*/ 	.word	index@(.nv.constant0.matmul_kernel)
        /*1724*/ 	.short	0x0210
        /*1726*/ 	.short	0x0050


	//----- nvinfo : EIATTR_SW_WAR
	.align		4
.L_43:
        /*1728*/ 	.byte	0x04, 0x36
        /*172a*/ 	.short	(.L_45 - .L_44)
.L_44:
        /*172c*/ 	.word	0x00000008
.L_45:


//--------------------- .nv.callgraph             --------------------------
	.section	.nv.callgraph,"",@"SHT_CUDA_CALLGRAPH"
	.align	4
	.sectionentsize	8
	.align		4
        /*0000*/ 	.word	0x00000000
	.align		4
        /*0004*/ 	.word	0xffffffff
	.align		4
        /*0008*/ 	.word	0x00000000
	.align		4
        /*000c*/ 	.word	0xfffffffe
	.align		4
        /*0010*/ 	.word	0x00000000
	.align		4
        /*0014*/ 	.word	0xfffffffd
	.align		4
        /*0018*/ 	.word	0x00000000
	.align		4
        /*001c*/ 	.word	0xfffffffc


//--------------------- .text.matmul_kernel       --------------------------
	.section	.text.matmul_kernel,"ax",@progbits
	.align	128
        .global         matmul_kernel
        .type           matmul_kernel,@function
        .size           matmul_kernel,(.L_x_3 - matmul_kernel)
        .other          matmul_kernel,@"STO_CUDA_ENTRY STV_DEFAULT"
matmul_kernel:
.text.matmul_kernel:
[----:B------:R-:W0:Y:S08]  /*0000*/  LDC R1, c[0x0][0x28] ;  /* 0x00000a00ff017b82 */ /* 0x000e300000000800 */
[----:B------:R-:W1:Y:S01]  /*0010*/  LDC.64 R24, c[0x0][0x228] ;  /* 0x00008a00ff187b82 */ /* 0x000e620000000a00 */
[----:B------:R-:W2:Y:S01]  /*0020*/  S2R R5, SR_CTAID.X ;  /* 0x0000000000057919 */ /* 0x000ea20000002500 */
[----:B0-----:R-:W-:Y:S01]  /*0030*/  VIADD R1, R1, 0xfffff748 ;  /* 0xfffff74801017836 */ /* 0x001fe20000000000 */
[----:B------:R-:W-:Y:S01]  /*0040*/  UMOV UR4, 0x400 ;  /* 0x0000040000047882 */ /* 0x000fe20000000000 */
[----:B------:R-:W-:Y:S01]  /*0050*/  ULDC.64 UR6, c[0x0][0x208] ;  /* 0x0000820000067ab9 */ /* 0x000fe20000000a00 */
[----:B------:R-:W0:Y:S01]  /*0060*/  S2R R26, SR_TID.X ;  /* 0x00000000001a7919 */ /* 0x000e220000002100 */
[----:B------:R-:W-:-:S02]  /*0070*/  CS2R R56, SRZ ;  /* 0x0000000000387805 */ /* 0x000fc4000001ff00 */
[----:B------:R-:W-:Y:S01]  /*0080*/  CS2R R58, SRZ ;  /* 0x00000000003a7805 */ /* 0x000fe2000001ff00 */
[----:B------:R-:W3:Y:S01]  /*0090*/  S2UR UR5, SR_CgaCtaId ;  /* 0x00000000000579c3 */ /* 0x000ee20000008800 */
[----:B------:R-:W-:Y:S02]  /*00a0*/  CS2R R156, SRZ ;  /* 0x00000000009c7805 */ /* 0x000fe4000001ff00 */
[----:B------:R-:W-:Y:S02]  /*00b0*/  CS2R R158, SRZ ;  /* 0x00000000009e7805 */ /* 0x000fe4000001ff00 */
[----:B------:R-:W-:Y:S02]  /*00c0*/  CS2R R32, SRZ ;  /* 0x0000000000207805 */ /* 0x000fe4000001ff00 */
[----:B------:R-:W-:Y:S02]  /*00d0*/  CS2R R34, SRZ ;  /* 0x0000000000227805 */ /* 0x000fe4000001ff00 */
[----:B------:R-:W-:-:S02]  /*00e0*/  CS2R R28, SRZ ;  /* 0x00000000001c7805 */ /* 0x000fc4000001ff00 */
[----:B------:R-:W-:Y:S02]  /*00f0*/  CS2R R30, SRZ ;  /* 0x00000000001e7805 */ /* 0x000fe4000001ff00 */
        /* <DEDUP_REMOVED lines=8> */
[----:B------:R-:W-:Y:S01]  /*0180*/  CS2R R128, SRZ ;  /* 0x0000000000807805 */ /* 0x000fe2000001ff00 */
[----:B-1----:R-:W-:Y:S01]  /*0190*/  VIADD R0, R25, 0x3f ;  /* 0x0000003f19007836 */ /* 0x002fe20000000000 */
[----:B------:R-:W-:Y:S02]  /*01a0*/  CS2R R130, SRZ ;  /* 0x0000000000827805 */ /* 0x000fe4000001ff00 */
[----:B------:R-:W-:-:S02]  /*01b0*/  CS2R R140, SRZ ;  /* 0x00000000008c7805 */ /* 0x000fc4000001ff00 */
[----:B------:R-:W-:Y:S02]  /*01c0*/  CS2R R142, SRZ ;  /* 0x00000000008e7805 */ /* 0x000fe4000001ff00 */
[----:B------:R-:W-:Y:S02]  /*01d0*/  CS2R R132, SRZ ;  /* 0x0000000000847805 */ /* 0x000fe4000001ff00 */
[----:B------:R-:W-:Y:S02]  /*01e0*/  SHF.R.S32.HI R3, RZ, 0x1f, R0 ;  /* 0x0000001fff037819 */ /* 0x000fe40000011400 */
[----:B------:R-:W-:Y:S02]  /*01f0*/  CS2R R134, SRZ ;  /* 0x0000000000867805 */ /* 0x000fe4000001ff00 */
[----:B------:R-:W-:Y:S01]  /*0200*/  CS2R R100, SRZ ;  /* 0x0000000000647805 */ /* 0x000fe2000001ff00 */
[----:B---3--:R-:W-:Y:S01]  /*0210*/  ULEA UR4, UR5, UR4, 0x18 ;  /* 0x0000000405047291 */ /* 0x008fe2000f8ec03f */
[----:B------:R-:W-:-:S02]  /*0220*/  LEA.HI R3, R3, R0, RZ, 0x6 ;  /* 0x0000000003037211 */ /* 0x000fc400078f30ff */
[----:B------:R-:W-:Y:S02]  /*0230*/  CS2R R102, SRZ ;  /* 0x0000000000667805 */ /* 0x000fe4000001ff00 */
[----:B--2---:R-:W-:Y:S02]  /*0240*/  IABS R8, R5 ;  /* 0x0000000500087213 */ /* 0x004fe40000000000 */
[----:B------:R-:W-:Y:S02]  /*0250*/  CS2R R68, SRZ ;  /* 0x0000000000447805 */ /* 0x000fe4000001ff00 */
[----:B------:R-:W-:Y:S02]  /*0260*/  SHF.R.S32.HI R3, RZ, 0x6, R3 ;  /* 0x00000006ff037819 */ /* 0x000fe40000011403 */
[----:B------:R-:W-:Y:S02]  /*0270*/  CS2R R70, SRZ ;  /* 0x0000000000467805 */ /* 0x000fe4000001ff00 */
[----:B------:R-:W-:-:S02]  /*0280*/  CS2R R36, SRZ ;  /* 0x0000000000247805 */ /* 0x000fc4000001ff00 */
[----:B------:R-:W-:Y:S02]  /*0290*/  CS2R R38, SRZ ;  /* 0x0000000000267805 */ /* 0x000fe4000001ff00 */
[----:B------:R-:W-:Y:S01]  /*02a0*/  CS2R R136, SRZ ;  /* 0x0000000000887805 */ /* 0x000fe2000001ff00 */
[----:B------:R-:W-:Y:S01]  /*02b0*/  IMAD.SHL.U32 R4, R3, 0x4, RZ ;  /* 0x0000000403047824 */ /* 0x000fe200078e00ff */
[----:B------:R-:W-:Y:S02]  /*02c0*/  CS2R R138, SRZ ;  /* 0x00000000008a7805 */ /* 0x000fe4000001ff00 */
[----:B------:R-:W-:Y:S02]  /*02d0*/  CS2R R104, SRZ ;  /* 0x0000000000687805 */ /* 0x000fe4000001ff00 */
[----:B------:R-:W-:Y:S02]  /*02e0*/  CS2R R106, SRZ ;  /* 0x00000000006a7805 */ /* 0x000fe4000001ff00 */
[----:B------:R-:W-:-:S02]  /*02f0*/  CS2R R72, SRZ ;  /* 0x0000000000487805 */ /* 0x000fc4000001ff00 */
[-C--:B------:R-:W-:Y:S02]  /*0300*/  IABS R7, R4.reuse ;  /* 0x0000000400077213 */ /* 0x080fe40000000000 */
[----:B------:R-:W-:Y:S02]  /*0310*/  CS2R R74, SRZ ;  /* 0x00000000004a7805 */ /* 0x000fe4000001ff00 */
[----:B------:R-:W-:Y:S02]  /*0320*/  IABS R10, R4 ;  /* 0x00000004000a7213 */ /* 0x000fe40000000000 */
[----:B------:R-:W-:Y:S01]  /*0330*/  CS2R R40, SRZ ;  /* 0x0000000000287805 */ /* 0x000fe2000001ff00 */
[----:B------:R-:W1:Y:S01]  /*0340*/  I2F.RP R0, R7 ;  /* 0x0000000700007306 */ /* 0x000e620000209400 */
        /* <DEDUP_REMOVED lines=13> */
[----:B------:R-:W-:Y:S01]  /*0420*/  CS2R R80, SRZ ;  /* 0x0000000000507805 */ /* 0x000fe2000001ff00 */
[----:B-1----:R-:W1:Y:S01]  /*0430*/  MUFU.RCP R0, R0 ;  /* 0x0000000000007308 */ /* 0x002e620000001000 */
        /* <DEDUP_REMOVED lines=11> */
[----:B-1----:R-:W-:Y:S02]  /*04f0*/  VIADD R2, R0, 0xffffffe ;  /* 0x0ffffffe00027836 */ /* 0x002fe40000000000 */
[----:B------:R-:W-:Y:S02]  /*0500*/  IMAD.MOV R0, RZ, RZ, -R10 ;  /* 0x000000ffff007224 */ /* 0x000fe400078e0a0a */
[----:B------:R1:W2:Y:S02]  /*0510*/  F2I.FTZ.U32.TRUNC.NTZ R3, R2 ;  /* 0x0000000200037305 */ /* 0x0002a4000021f000 */
[----:B-1----:R-:W-:-:S02]  /*0520*/  IMAD.MOV.U32 R2, RZ, RZ, RZ ;  /* 0x000000ffff027224 */ /* 0x002fc400078e00ff */
[----:B--2---:R-:W-:-:S04]  /*0530*/  IMAD.MOV R6, RZ, RZ, -R3 ;  /* 0x000000ffff067224 */ /* 0x004fc800078e0a03 */
[----:B------:R-:W-:Y:S02]  /*0540*/  IMAD R9, R6, R7, RZ ;  /* 0x0000000706097224 */ /* 0x000fe400078e02ff */
[----:B------:R-:W-:Y:S02]  /*0550*/  IMAD.MOV.U32 R6, RZ, RZ, R8 ;  /* 0x000000ffff067224 */ /* 0x000fe400078e0008 */
[----:B------:R-:W-:-:S06]  /*0560*/  IMAD.HI.U32 R3, R3, R9, R2 ;  /* 0x0000000903037227 */ /* 0x000fcc00078e0002 */
[----:B------:R-:W-:-:S04]  /*0570*/  IMAD.HI.U32 R3, R3, R6, RZ ;  /* 0x0000000603037227 */ /* 0x000fc800078e00ff */
[----:B------:R-:W-:-:S05]  /*0580*/  IMAD R0, R3, R0, R6 ;  /* 0x0000000003007224 */ /* 0x000fca00078e0206 */
[----:B------:R-:W-:-:S13]  /*0590*/  ISETP.GT.U32.AND P1, PT, R7, R0, PT ;  /* 0x000000000700720c */ /* 0x000fda0003f24070 */
[----:B------:R-:W-:Y:S02]  /*05a0*/  @!P1 IMAD.IADD R0, R0, 0x1, -R7 ;  /* 0x0000000100009824 */ /* 0x000fe400078e0a07 */
[----:B------:R-:W-:Y:S01]  /*05b0*/  @!P1 VIADD R3, R3, 0x1 ;  /* 0x0000000103039836 */ /* 0x000fe20000000000 */
[----:B------:R-:W-:Y:S02]  /*05c0*/  ISETP.NE.AND P1, PT, R4, RZ, PT ;  /* 0x000000ff0400720c */ /* 0x000fe40003f25270 */
[----:B------:R-:W-:Y:S02]  /*05d0*/  ISETP.GE.U32.AND P0, PT, R0, R7, PT ;  /* 0x000000070000720c */ /* 0x000fe40003f06070 */
[----:B------:R-:W-:-:S04]  /*05e0*/  LOP3.LUT R0, R5, R4, RZ, 0x3c, !PT ;  /* 0x0000000405007212 */ /* 0x000fc800078e3cff */
[----:B------:R-:W-:Y:S01]  /*05f0*/  ISETP.GE.AND P2, PT, R0, RZ, PT ;  /* 0x000000ff0000720c */ /* 0x000fe20003f46270 */
[----:B------:R-:W-:-:S06]  /*0600*/  VIADD R0, R24, 0x1ff ;  /* 0x000001ff18007836 */ /* 0x000fcc0000000000 */
[----:B------:R-:W-:-:S04]  /*0610*/  @P0 VIADD R3, R3, 0x1 ;  /* 0x0000000103030836 */ /* 0x000fc80000000000 */
[----:B------:R-:W-:Y:S01]  /*0620*/  IMAD.MOV.U32 R2, RZ, RZ, R3 ;  /* 0x000000ffff027224 */ /* 0x000fe200078e0003 */
[----:B------:R-:W-:-:S03]  /*0630*/  SHF.R.S32.HI R3, RZ, 0x1f, R0 ;  /* 0x0000001fff037819 */ /* 0x000fc60000011400 */
[----:B------:R-:W-:Y:S01]  /*0640*/  @!P2 IMAD.MOV R2, RZ, RZ, -R2 ;  /* 0x000000ffff02a224 */ /* 0x000fe200078e0a02 */
[----:B------:R-:W-:Y:S02]  /*0650*/  @!P1 LOP3.LUT R2, RZ, R4, RZ, 0x33, !PT ;  /* 0x00000004ff029212 */ /* 0x000fe400078e33ff */
[----:B------:R-:W-:-:S03]  /*0660*/  LEA.HI R3, R3, R0, RZ, 0x9 ;  /* 0x0000000003037211 */ /* 0x000fc600078f48ff */
[----:B------:R-:W-:Y:S02]  /*0670*/  IMAD.SHL.U32 R6, R2, 0x4, RZ ;  /* 0x0000000402067824 */ /* 0x000fe400078e00ff */
[----:B------:R-:W-:-:S03]  /*0680*/  IMAD.MOV R2, RZ, RZ, -R2 ;  /* 0x000000ffff027224 */ /* 0x000fc600078e0a02 */
[----:B------:R-:W-:Y:S01]  /*0690*/  LEA.HI.SX32 R3, R3, -R6, 0x17 ;  /* 0x8000000603037211 */ /* 0x000fe200078fbaff */
[----:B------:R-:W-:-:S03]  /*06a0*/  IMAD R4, R4, R2, R5 ;  /* 0x0000000204047224 */ /* 0x000fc600078e0205 */
[----:B------:R-:W-:Y:S02]  /*06b0*/  VIMNMX R11, R3, 0x4, PT ;  /* 0x00000004030b7848 */ /* 0x000fe40003fe0100 */
[----:B------:R-:W-:Y:S02]  /*06c0*/  IABS R9, R4 ;  /* 0x0000000400097213 */ /* 0x000fe40000000000 */
[----:B------:R-:W-:-:S04]  /*06d0*/  IABS R7, R11 ;  /* 0x0000000b00077213 */ /* 0x000fc80000000000 */
[----:B------:R-:W1:Y:S08]  /*06e0*/  I2F.RP R0, R7 ;  /* 0x0000000700007306 */ /* 0x000e700000209400 */
[----:B-1----:R-:W1:Y:S02]  /*06f0*/  MUFU.RCP R0, R0 ;  /* 0x0000000000007308 */ /* 0x002e640000001000 */
[----:B-1----:R-:W-:-:S06]  /*0700*/  VIADD R3, R0, 0xffffffe ;  /* 0x0ffffffe00037836 */ /* 0x002fcc0000000000 */
[----:B------:R-:W1:Y:S02]  /*0710*/  F2I.FTZ.U32.TRUNC.NTZ R3, R3 ;  /* 0x0000000300037305 */ /* 0x000e64000021f000 */
[----:B-1----:R-:W-:-:S04]  /*0720*/  IMAD.MOV R8, RZ, RZ, -R3 ;  /* 0x000000ffff087224 */ /* 0x002fc800078e0a03 */
[----:B------:R-:W-:Y:S01]  /*0730*/  IMAD.MOV.U32 R2, RZ, RZ, R8 ;  /* 0x000000ffff027224 */ /* 0x000fe200078e0008 */
[----:B------:R-:W-:-:S03]  /*0740*/  IABS R8, R11 ;  /* 0x0000000b00087213 */ /* 0x000fc60000000000 */
[----:B------:R-:W-:Y:S02]  /*0750*/  IMAD R5, R2, R7, RZ ;  /* 0x0000000702057224 */ /* 0x000fe400078e02ff */
[----:B------:R-:W-:Y:S02]  /*0760*/  IMAD.MOV.U32 R2, RZ, RZ, RZ ;  /* 0x000000ffff027224 */ /* 0x000fe400078e00ff */
[----:B------:R-:W-:Y:S02]  /*0770*/  IMAD.MOV R0, RZ, RZ, -R8 ;  /* 0x000000ffff007224 */ /* 0x000fe400078e0a08 */
[----:B------:R-:W-:Y:S01]  /*0780*/  IMAD.HI.U32 R2, R3, R5, R2 ;  /* 0x0000000503027227 */ /* 0x000fe200078e0002 */
[C---:B0-----:R-:W-:Y:S02]  /*0790*/  LOP3.LUT R3, R26.reuse, 0x7f, RZ, 0xc0, !PT ;  /* 0x0000007f1a037812 */ /* 0x041fe400078ec0ff */
[----:B------:R-:W-:-:S03]  /*07a0*/  LOP3.LUT R26, R26, 0x60, RZ, 0xc0, !PT ;  /* 0x000000601a1a7812 */ /* 0x000fc600078ec0ff */
[----:B------:R-:W-:-:S04]  /*07b0*/  IMAD.HI.U32 R2, R2, R9, RZ ;  /* 0x0000000902027227 */ /* 0x000fc800078e00ff */
[----:B------:R-:W-:Y:S01]  /*07c0*/  IMAD R0, R2, R0, R9 ;  /* 0x0000000002007224 */ /* 0x000fe200078e0209 */
[----:B------:R-:W-:-:S04]  /*07d0*/  CS2R R8, SRZ ;  /* 0x0000000000087805 */ /* 0x000fc8000001ff00 */
[----:B------:R-:W-:-:S13]  /*07e0*/  ISETP.GT.U32.AND P1, PT, R7, R0, PT ;  /* 0x000000000700720c */ /* 0x000fda0003f24070 */
[----:B------:R-:W-:Y:S02]  /*07f0*/  @!P1 IMAD.IADD R0, R0, 0x1, -R7 ;  /* 0x0000000100009824 */ /* 0x000fe400078e0a07 */
[----:B------:R-:W-:Y:S01]  /*0800*/  @!P1 VIADD R2, R2, 0x1 ;  /* 0x0000000102029836 */ /* 0x000fe20000000000 */
[----:B------:R-:W-:Y:S02]  /*0810*/  ISETP.NE.AND P1, PT, R11, RZ, PT ;  /* 0x000000ff0b00720c */ /* 0x000fe40003f25270 */
[----:B------:R-:W-:Y:S02]  /*0820*/  ISETP.GE.U32.AND P0, PT, R0, R7, PT ;  /* 0x000000070000720c */ /* 0x000fe40003f06070 */
[----:B------:R-:W-:-:S04]  /*0830*/  LOP3.LUT R0, R4, R11, RZ, 0x3c, !PT ;  /* 0x0000000b04007212 */ /* 0x000fc800078e3cff */
[----:B------:R-:W-:-:S07]  /*0840*/  ISETP.GE.AND P2, PT, R0, RZ, PT ;  /* 0x000000ff0000720c */ /* 0x000fce0003f46270 */
[----:B------:R-:W-:-:S06]  /*0850*/  @P0 VIADD R2, R2, 0x1 ;  /* 0x0000000102020836 */ /* 0x000fcc0000000000 */
[----:B------:R-:W-:Y:S01]  /*0860*/  @!P2 IMAD.MOV R2, RZ, RZ, -R2 ;  /* 0x000000ffff02a224 */ /* 0x000fe200078e0a02 */
[----:B------:R-:W-:-:S05]  /*0870*/  @!P1 LOP3.LUT R2, RZ, R11, RZ, 0x33, !PT ;  /* 0x0000000bff029212 */ /* 0x000fca00078e33ff */
[----:B------:R-:W-:Y:S02]  /*0880*/  IMAD.MOV R0, RZ, RZ, -R2 ;  /* 0x000000ffff007224 */ /* 0x000fe400078e0a02 */
[----:B------:R-:W-:Y:S02]  /*0890*/  IMAD.SHL.U32 R63, R2, 0x40, RZ ;  /* 0x00000040023f7824 */ /* 0x000fe400078e00ff */
[----:B------:R-:W-:Y:S01]  /*08a0*/  IMAD R0, R11, R0, R4 ;  /* 0x000000000b007224 */ /* 0x000fe200078e0204 */
[----:B------:R-:W-:Y:S02]  /*08b0*/  CS2R R4, SRZ ;  /* 0x0000000000047805 */ /* 0x000fe4000001ff00 */
[----:B------:R-:W-:Y:S01]  /*08c0*/  CS2R R10, SRZ ;  /* 0x00000000000a7805 */ /* 0x000fe2000001ff00 */
[----:B------:R-:W-:Y:S01]  /*08d0*/  IMAD.IADD R0, R6, 0x1, R0 ;  /* 0x0000000106007824 */ /* 0x000fe200078e0200 */
[----:B------:R-:W-:-:S03]  /*08e0*/  CS2R R6, SRZ ;  /* 0x0000000000067805 */ /* 0x000fc6000001ff00 */
[----:B------:R-:W-:Y:S02]  /*08f0*/  IMAD R27, R0, 0x200, R3 ;  /* 0x00000200001b7824 */ /* 0x000fe400078e0203 */
[----:B------:R-:W0:Y:S02]  /*0900*/  LDC R0, c[0x0][0x230] ;  /* 0x00008c00ff007b82 */ /* 0x000e240000000800 */
[C---:B------:R-:W-:Y:S01]  /*0910*/  VIADD R60, R27.reuse, 0x80 ;  /* 0x000000801b3c7836 */ /* 0x040fe20000000000 */
[----:B------:R1:W-:Y:S01]  /*0920*/  STL [R1+0xec], R27 ;  /* 0x0000ec1b01007387 */ /* 0x0003e20000100800 */
[C---:B------:R-:W-:Y:S02]  /*0930*/  VIADD R61, R27.reuse, 0x100 ;  /* 0x000001001b3d7836 */ /* 0x040fe40000000000 */
[----:B------:R-:W-:Y:S01]  /*0940*/  VIADD R62, R27, 0x180 ;  /* 0x000001801b3e7836 */ /* 0x000fe20000000000 */
[----:B------:R1:W-:Y:S04]  /*0950*/  STL [R1+0xe8], R63 ;  /* 0x0000e83f01007387 */ /* 0x0003e80000100800 */
[----:B------:R1:W-:Y:S04]  /*0960*/  STL [R1+0xf8], R60 ;  /* 0x0000f83c01007387 */ /* 0x0003e80000100800 */
[----:B------:R1:W-:Y:S04]  /*0970*/  STL [R1+0xf4], R61 ;  /* 0x0000f43d01007387 */ /* 0x0003e80000100800 */
[----:B------:R1:W-:Y:S01]  /*0980*/  STL [R1+0xf0], R62 ;  /* 0x0000f03e01007387 */ /* 0x0003e20000100800 */
[----:B0-----:R-:W-:-:S05]  /*0990*/  VIADD R0, R0, 0x1f ;  /* 0x0000001f00007836 */ /* 0x001fca0000000000 */
[----:B------:R-:W-:-:S13]  /*09a0*/  ISETP.GE.AND P0, PT, R0, 0x20, PT ;  /* 0x000000200000780c */ /* 0x000fda0003f06270 */
[----:B-1----:R-:W-:Y:S05]  /*09b0*/  @!P0 BRA `(.L_x_0) ;  /* 0x00000094003c8947 */ /* 0x002fea0003800000 */
[----:B------:R-:W-:Y:S01]  /*09c0*/  IABS R20, R24 ;  /* 0x0000001800147213 */ /* 0x000fe20000000000 */
[----:B------:R-:W-:Y:S01]  /*09d0*/  ULDC UR8, c[0x0][0x240] ;  /* 0x0000900000087ab9 */ /* 0x000fe20000000800 */
[----:B------:R-:W-:Y:S01]  /*09e0*/  IABS R28, R25 ;  /* 0x00000019001c7213 */ /* 0x000fe20000000000 */
[----:B------:R-:W-:Y:S01]  /*09f0*/  ULDC UR13, c[0x0][0x234] ;  /* 0x00008d00000d7ab9 */ /* 0x000fe20000000800 */
[----:B------:R-:W0:Y:S01]  /*0a00*/  I2F.RP R7, R20 ;  /* 0x0000001400077306 */ /* 0x000e220000209400 */
[----:B------:R-:W-:Y:S01]  /*0a10*/  IABS R16, R61 ;  /* 0x0000003d00107213 */ /* 0x000fe20000000000 */
[----:B------:R-:W-:Y:S01]  /*0a20*/  USHF.R.U32.HI UR5, URZ, 0x4, UR4 ;  /* 0x000000043f057899 */ /* 0x000fe20008011604 */
[----:B------:R-:W-:Y:S01]  /*0a30*/  IABS R15, R62 ;  /* 0x0000003e000f7213 */ /* 0x000fe20000000000 */
[----:B------:R-:W-:Y:S01]  /*0a40*/  UIADD3 UR9, UR4, 0x8000, URZ ;  /* 0x0000800004097890 */ /* 0x000fe2000fffe03f */
[----:B------:R-:W-:Y:S01]  /*0a50*/  IABS R17, R60 ;  /* 0x0000003c00117213 */ /* 0x000fe20000000000 */
[----:B------:R-:W-:Y:S01]  /*0a60*/  USGXT.U32 UR5, UR5, 0xe ;  /* 0x0000000e0505789a */ /* 0x000fe20008000000 */
[----:B------:R-:W-:Y:S01]  /*0a70*/  IABS R18, R27 ;  /* 0x0000001b00127213 */ /* 0x000fe20000000000 */
[----:B------:R-:W1:Y:S01]  /*0a80*/  I2F.RP R6, R28 ;  /* 0x0000001c00067306 */ /* 0x000e620000209400 */
[----:B------:R-:W-:Y:S01]  /*0a90*/  LEA.HI R30, R26, R63, RZ, 0x1b ;  /* 0x0000003f1a1e7211 */ /* 0x000fe200078fd8ff */
[----:B------:R-:W-:Y:S01]  /*0aa0*/  ULDC UR12, c[0x0][0x230] ;  /* 0x00008c00000c7ab9 */ /* 0x000fe20000000800 */
[----:B------:R-:W-:Y:S01]  /*0ab0*/  USHF.R.U32.HI UR9, URZ, 0x4, UR9 ;  /* 0x000000043f097899 */ /* 0x000fe20008011609 */
[----:B------:R-:W-:-:S02]  /*0ac0*/  CS2R R216, SRZ ;  /* 0x0000000000d87805 */ /* 0x000fc4000001ff00 */
[----:B------:R-:W-:Y:S01]  /*0ad0*/  IABS R33, R30 ;  /* 0x0000001e00217213 */ /* 0x000fe20000000000 */
[C---:B------:R-:W-:Y:S01]  /*0ae0*/  VIADD R32, R30.reuse, 0x2c ;  /* 0x0000002c1e207836 */ /* 0x040fe20000000000 */
[----:B------:R-:W-:Y:S01]  /*0af0*/  USGXT.U32 UR14, UR9, 0xe ;  /* 0x0000000e090e789a */ /* 0x000fe20008000000 */
[----:B0-----:R-:W0:Y:S01]  /*0b00*/  MUFU.RCP R7, R7 ;  /* 0x0000000700077308 */ /* 0x001e220000001000 */
[C---:B------:R-:W-:Y:S01]  /*0b10*/  VIADD R34, R30.reuse, 0x28 ;  /* 0x000000281e227836 */ /* 0x040fe20000000000 */
[----:B------:R-:W-:Y:S01]  /*0b20*/  UMOV UR10, 0xfffffffe ;  /* 0xfffffffe000a7882 */ /* 0x000fe20000000000 */
[----:B------:R-:W-:Y:S01]  /*0b30*/  IABS R19, R32 ;  /* 0x0000002000137213 */ /* 0x000fe20000000000 */
[C---:B------:R-:W-:Y:S01]  /*0b40*/  VIADD R35, R30.reuse, 0x24 ;  /* 0x000000241e237836 */ /* 0x040fe20000000000 */
[----:B------:R-:W-:Y:S01]  /*0b50*/  UMOV UR11, 0x7fffffdf ;  /* 0x7fffffdf000b7882 */ /* 0x000fe20000000000 */
[----:B------:R-:W-:Y:S01]  /*0b60*/  IABS R21, R34 ;  /* 0x0000002200157213 */ /* 0x000fe20000000000 */
[C---:B------:R-:W-:Y:S01]  /*0b70*/  VIADD R37, R30.reuse, 0x1c ;  /* 0x0000001c1e257836 */ /* 0x040fe20000000000 */
[----:B-1----:R-:W1:Y:S01]  /*0b80*/  MUFU.RCP R6, R6 ;  /* 0x0000000600067308 */ /* 0x002e620000001000 */
[----:B------:R-:W-:Y:S01]  /*0b90*/  IABS R23, R35 ;  /* 0x0000002300177213 */ /* 0x000fe20000000000 */
[C---:B------:R-:W-:Y:S01]  /*0ba0*/  VIADD R38, R30.reuse, 0x18 ;  /* 0x000000181e267836 */ /* 0x040fe20000000000 */
[----:B------:R-:W-:Y:S01]  /*0bb0*/  CS2R R218, SRZ ;  /* 0x0000000000da7805 */ /* 0x000fe2000001ff00 */
[C---:B------:R-:W-:Y:S01]  /*0bc0*/  VIADD R36, R30.reuse, 0x20 ;  /* 0x000000201e247836 */ /* 0x040fe20000000000 */
[----:B------:R-:W-:Y:S01]  /*0bd0*/  CS2R R220, SRZ ;  /* 0x0000000000dc7805 */ /* 0x000fe2000001ff00 */
[C---:B------:R-:W-:Y:S01]  /*0be0*/  VIADD R39, R30.reuse, 0x14 ;  /* 0x000000141e277836 */ /* 0x040fe20000000000 */
[----:B------:R-:W-:Y:S01]  /*0bf0*/  CS2R R222, SRZ ;  /* 0x0000000000de7805 */ /* 0x000fe2000001ff00 */
[C---:B------:R-:W-:Y:S01]  /*0c00*/  VIADD R40, R30.reuse, 0x10 ;  /* 0x000000101e287836 */ /* 0x040fe20000000000 */
[----:B------:R-:W-:Y:S01]  /*0c10*/  CS2R R224, SRZ ;  /* 0x0000000000e07805 */ /* 0x000fe2000001ff00 */
[----:B0-----:R-:W-:Y:S01]  /*0c20*/  VIADD R4, R7, 0xffffffe ;  /* 0x0ffffffe07047836 */ /* 0x001fe20000000000 */
[----:B------:R-:W-:Y:S01]  /*0c30*/  CS2R R226, SRZ ;  /* 0x0000000000e27805 */ /* 0x000fe2000001ff00 */
[C---:B------:R-:W-:Y:S01]  /*0c40*/  VIADD R41, R30.reuse, 0xc ;  /* 0x0000000c1e297836 */ /* 0x040fe20000000000 */
[----:B------:R-:W-:Y:S01]  /*0c50*/  CS2R R228, SRZ ;  /* 0x0000000000e47805 */ /* 0x000fe2000001ff00 */
[----:B------:R0:W2:Y:S01]  /*0c60*/  F2I.FTZ.U32.TRUNC.NTZ R5, R4 ;  /* 0x0000000400057305 */ /* 0x0000a2000021f000 */
[----:B------:R-:W-:Y:S01]  /*0c70*/  VIADD R42, R30, 0x8 ;  /* 0x000000081e2a7836 */ /* 0x000fe20000000000 */
[----:B------:R-:W-:Y:S01]  /*0c80*/  CS2R R230, SRZ ;  /* 0x0000000000e67805 */ /* 0x000fe2000001ff00 */
[----:B-1----:R-:W-:Y:S01]  /*0c90*/  VIADD R2, R6, 0xffffffe ;  /* 0x0ffffffe06027836 */ /* 0x002fe20000000000 */
[----:B------:R-:W-:Y:S01]  /*0ca0*/  CS2R R232, SRZ ;  /* 0x0000000000e87805 */ /* 0x000fe2000001ff00 */
[----:B------:R-:W-:Y:S01]  /*0cb0*/  VIADD R43, R30, 0x4 ;  /* 0x000000041e2b7836 */ /* 0x000fe20000000000 */
[----:B------:R-:W-:-:S02]  /*0cc0*/  IABS R29, R42 ;  /* 0x0000002a001d7213 */ /* 0x000fc40000000000 */
[----:B------:R-:W-:Y:S01]  /*0cd0*/  CS2R R234, SRZ ;  /* 0x0000000000ea7805 */ /* 0x000fe2000001ff00 */
[----:B------:R1:W3:Y:S01]  /*0ce0*/  F2I.FTZ.U32.TRUNC.NTZ R3, R2 ;  /* 0x0000000200037305 */ /* 0x0002e2000021f000 */
[----:B0-----:R-:W-:Y:S01]  /*0cf0*/  IMAD.MOV.U32 R4, RZ, RZ, RZ ;  /* 0x000000ffff047224 */ /* 0x001fe200078e00ff */
[----:B------:R-:W-:Y:S02]  /*0d00*/  IABS R31, R43 ;  /* 0x0000002b001f7213 */ /* 0x000fe40000000000 */
[----:B------:R-:W-:Y:S02]  /*0d10*/  CS2R R236, SRZ ;  /* 0x0000000000ec7805 */ /* 0x000fe4000001ff00 */
[----:B------:R-:W-:Y:S02]  /*0d20*/  CS2R R238, SRZ ;  /* 0x0000000000ee7805 */ /* 0x000fe4000001ff00 */
[----:B------:R-:W-:Y:S02]  /*0d30*/  CS2R R240, SRZ ;  /* 0x0000000000f07805 */ /* 0x000fe4000001ff00 */
[----:B------:R-:W-:Y:S01]  /*0d40*/  CS2R R242, SRZ ;  /* 0x0000000000f27805 */ /* 0x000fe2000001ff00 */
[----:B--2---:R-:W-:Y:S01]  /*0d50*/  IMAD.MOV R9, RZ, RZ, -R5 ;  /* 0x000000ffff097224 */ /* 0x004fe200078e0a05 */
[----:B------:R-:W-:Y:S01]  /*0d60*/  CS2R R244, SRZ ;  /* 0x0000000000f47805 */ /* 0x000fe2000001ff00 */
[----:B-1----:R-:W-:Y:S01]  /*0d70*/  IMAD.MOV.U32 R2, RZ, RZ, RZ ;  /* 0x000000ffff027224 */ /* 0x002fe200078e00ff */
[----:B------:R-:W-:Y:S01]  /*0d80*/  CS2R R246, SRZ ;  /* 0x0000000000f67805 */ /* 0x000fe2000001ff00 */
[----:B------:R-:W-:Y:S01]  /*0d90*/  IMAD R9, R9, R20, RZ ;  /* 0x0000001409097224 */ /* 0x000fe200078e02ff */
[----:B------:R-:W-:-:S02]  /*0da0*/  CS2R R184, SRZ ;  /* 0x0000000000b87805 */ /* 0x000fc4000001ff00 */
[----:B------:R-:W-:Y:S02]  /*0db0*/  CS2R R186, SRZ ;  /* 0x0000000000ba7805 */ /* 0x000fe4000001ff00 */
[----:B------:R-:W-:Y:S01]  /*0dc0*/  CS2R R188, SRZ ;  /* 0x0000000000bc7805 */ /* 0x000fe2000001ff00 */
[----:B------:R-:W-:Y:S01]  /*0dd0*/  IMAD.HI.U32 R5, R5, R9, R4 ;  /* 0x0000000905057227 */ /* 0x000fe200078e0004 */
[----:B------:R-:W-:Y:S02]  /*0de0*/  CS2R R190, SRZ ;  /* 0x0000000000be7805 */ /* 0x000fe4000001ff00 */
[----:B------:R-:W-:Y:S02]  /*0df0*/  CS2R R192, SRZ ;  /* 0x0000000000c07805 */ /* 0x000fe4000001ff00 */
[----:B------:R-:W-:Y:S01]  /*0e00*/  CS2R R194, SRZ ;  /* 0x0000000000c27805 */ /* 0x000fe2000001ff00 */
[----:B---3--:R-:W-:Y:S01]  /*0e10*/  IMAD.MOV R8, RZ, RZ, -R3 ;  /* 0x000000ffff087224 */ /* 0x008fe200078e0a03 */
[----:B------:R-:W-:Y:S01]  /*0e20*/  CS2R R196, SRZ ;  /* 0x0000000000c47805 */ /* 0x000fe2000001ff00 */
[----:B------:R-:W-:Y:S01]  /*0e30*/  IMAD.HI.U32 R7, R5, R16, RZ ;  /* 0x0000001005077227 */ /* 0x000fe200078e00ff */
[----:B------:R-:W-:-:S02]  /*0e40*/  CS2R R198, SRZ ;  /* 0x0000000000c67805 */ /* 0x000fc4000001ff00 */
[----:B------:R-:W-:Y:S02]  /*0e50*/  CS2R R200, SRZ ;  /* 0x0000000000c87805 */ /* 0x000fe4000001ff00 */
[----:B------:R-:W-:Y:S01]  /*0e60*/  CS2R R202, SRZ ;  /* 0x0000000000ca7805 */ /* 0x000fe2000001ff00 */
[----:B------:R-:W-:Y:S01]  /*0e70*/  IMAD.MOV R7, RZ, RZ, -R7 ;  /* 0x000000ffff077224 */ /* 0x000fe200078e0a07 */
[----:B------:R-:W-:Y:S01]  /*0e80*/  CS2R R204, SRZ ;  /* 0x0000000000cc7805 */ /* 0x000fe2000001ff00 */
[----:B------:R-:W-:Y:S01]  /*0e90*/  IMAD.MOV.U32 R9, RZ, RZ, R8 ;  /* 0x000000ffff097224 */ /* 0x000fe200078e0008 */
[----:B------:R-:W-:Y:S01]  /*0ea0*/  CS2R R206, SRZ ;  /* 0x0000000000ce7805 */ /* 0x000fe2000001ff00 */
[C---:B------:R-:W-:Y:S01]  /*0eb0*/  IMAD R16, R20.reuse, R7, R16 ;  /* 0x0000000714107224 */ /* 0x040fe200078e0210 */
[----:B------:R-:W-:Y:S01]  /*0ec0*/  CS2R R208, SRZ ;  /* 0x0000000000d07805 */ /* 0x000fe2000001ff00 */
[----:B------:R-:W-:Y:S01]  /*0ed0*/  IMAD R9, R9, R28, RZ ;  /* 0x0000001c09097224 */ /* 0x000fe200078e02ff */
[----:B------:R-:W-:Y:S01]  /*0ee0*/  CS2R R210, SRZ ;  /* 0x0000000000d27805 */ /* 0x000fe2000001ff00 */
[----:B------:R-:W-:Y:S01]  /*0ef0*/  IMAD.HI.U32 R4, R5, R15, RZ ;  /* 0x0000000f05047227 */ /* 0x000fe200078e00ff */
[----:B------:R-:W-:-:S02]  /*0f00*/  ISETP.GT.U32.AND P1, PT, R20, R16, PT ;  /* 0x000000101400720c */ /* 0x000fc40003f24070 */
[----:B------:R-:W-:Y:S02]  /*0f10*/  CS2R R212, SRZ ;  /* 0x0000000000d47805 */ /* 0x000fe4000001ff00 */
[----:B------:R-:W-:Y:S01]  /*0f20*/  CS2R R214, SRZ ;  /* 0x0000000000d67805 */ /* 0x000fe2000001ff00 */
[----:B------:R-:W-:Y:S01]  /*0f30*/  IMAD.HI.U32 R6, R3, R9, R2 ;  /* 0x0000000903067227 */ /* 0x000fe200078e0002 */
[----:B------:R-:W-:Y:S02]  /*0f40*/  CS2R R152, SRZ ;  /* 0x0000000000987805 */ /* 0x000fe4000001ff00 */
[----:B------:R-:W-:Y:S02]  /*0f50*/  CS2R R154, SRZ ;  /* 0x00000000009a7805 */ /* 0x000fe4000001ff00 */
[----:B------:R-:W-:Y:S01]  /*0f60*/  CS2R R156, SRZ ;  /* 0x00000000009c7805 */ /* 0x000fe2000001ff00 */
[----:B------:R-:W-:Y:S01]  /*0f70*/  IMAD.MOV R4, RZ, RZ, -R4 ;  /* 0x000000ffff047224 */ /* 0x000fe200078e0a04 */
[----:B------:R-:W-:Y:S01]  /*0f80*/  CS2R R158, SRZ ;  /* 0x00000000009e7805 */ /* 0x000fe2000001ff00 */
[----:B------:R-:W-:Y:S01]  /*0f90*/  IMAD.HI.U32 R2, R5, R17, RZ ;  /* 0x0000001105027227 */ /* 0x000fe200078e00ff */
[----:B------:R-:W-:-:S02]  /*0fa0*/  CS2R R160, SRZ ;  /* 0x0000000000a07805 */ /* 0x000fc4000001ff00 */
[----:B------:R-:W-:Y:S02]  /*0fb0*/  CS2R R162, SRZ ;  /* 0x0000000000a27805 */ /* 0x000fe4000001ff00 */
[----:B------:R-:W-:Y:S01]  /*0fc0*/  CS2R R164, SRZ ;  /* 0x0000000000a47805 */ /* 0x000fe2000001ff00 */
[----:B------:R-:W-:Y:S01]  /*0fd0*/  @!P1 IMAD.IADD R16, R16, 0x1, -R20 ;  /* 0x0000000110109824 */ /* 0x000fe200078e0a14 */
[----:B------:R-:W-:Y:S01]  /*0fe0*/  ISETP.GE.AND P1, PT, R61, RZ, PT ;  /* 0x000000ff3d00720c */ /* 0x000fe20003f26270 */
[----:B------:R-:W-:Y:S01]  /*0ff0*/  IMAD.HI.U32 R5, R5, R18, RZ ;  /* 0x0000001205057227 */ /* 0x000fe200078e00ff */
[----:B------:R-:W-:Y:S02]  /*1000*/  CS2R R166, SRZ ;  /* 0x0000000000a67805 */ /* 0x000fe4000001ff00 */
[----:B------:R-:W-:Y:S02]  /*1010*/  CS2R R168, SRZ ;  /* 0x0000000000a87805 */ /* 0x000fe4000001ff00 */
[C---:B------:R-:W-:Y:S01]  /*1020*/  ISETP.GT.U32.AND P6, PT, R20.reuse, R16, PT ;  /* 0x000000101400720c */ /* 0x040fe20003fc4070 */
[C---:B------:R-:W-:Y:S01]  /*1030*/  IMAD R15, R20.reuse, R4, R15 ;  /* 0x00000004140f7224 */ /* 0x040fe200078e020f */
[----:B------:R-:W-:Y:S01]  /*1040*/  CS2R R170, SRZ ;  /* 0x0000000000aa7805 */ /* 0x000fe2000001ff00 */
[----:B------:R-:W-:Y:S01]  /*1050*/  IMAD.MOV R5, RZ, RZ, -R5 ;  /* 0x000000ffff057224 */ /* 0x000fe200078e0a05 */
[----:B------:R-:W-:Y:S01]  /*1060*/  CS2R R172, SRZ ;  /* 0x0000000000ac7805 */ /* 0x000fe2000001ff00 */
[----:B------:R-:W-:Y:S01]  /*1070*/  IMAD.MOV R2, RZ, RZ, -R2 ;  /* 0x000000ffff027224 */ /* 0x000fe200078e0a02 */
[C---:B------:R-:W-:Y:S01]  /*1080*/  ISETP.GT.U32.AND P0, PT, R20.reuse, R15, PT ;  /* 0x0000000f1400720c */ /* 0x040fe20003f04070 */
[C---:B------:R-:W-:Y:S01]  /*1090*/  IMAD R18, R20.reuse, R5, R18 ;  /* 0x0000000514127224 */ /* 0x040fe200078e0212 */
[----:B------:R-:W-:Y:S01]  /*10a0*/  CS2R R174, SRZ ;  /* 0x0000000000ae7805 */ /* 0x000fe2000001ff00 */
[----:B------:R-:W-:Y:S01]  /*10b0*/  IMAD R17, R20, R2, R17 ;  /* 0x0000000214117224 */ /* 0x000fe200078e0211 */
[----:B------:R-:W-:Y:S01]  /*10c0*/  CS2R R176, SRZ ;  /* 0x0000000000b07805 */ /* 0x000fe2000001ff00 */
[----:B------:R-:W-:Y:S01]  /*10d0*/  VIADD R3, R30, 0x3c ;  /* 0x0000003c1e037836 */ /* 0x000fe20000000000 */
[----:B------:R-:W-:Y:S01]  /*10e0*/  CS2R R178, SRZ ;  /* 0x0000000000b27805 */ /* 0x000fe2000001ff00 */
[----:B------:R-:W-:Y:S01]  /*10f0*/  @!P6 IMAD.IADD R16, R16, 0x1, -R20 ;  /* 0x000000011010e824 */ /* 0x000fe200078e0a14 */
[----:B------:R-:W-:Y:S01]  /*1100*/  ISETP.GT.U32.AND P6, PT, R20, R18, PT ;  /* 0x000000121400720c */ /* 0x000fe20003fc4070 */
[----:B------:R-:W-:Y:S01]  /*1110*/  VIADD R4, R30, 0x38 ;  /* 0x000000381e047836 */ /* 0x000fe20000000000 */
[----:B------:R-:W-:Y:S01]  /*1120*/  ISETP.GT.U32.AND P2, PT, R20, R17, PT ;  /* 0x000000111400720c */ /* 0x000fe20003f44070 */
[----:B------:R-:W-:Y:S01]  /*1130*/  IMAD.HI.U32 R5, R6, R21, RZ ;  /* 0x0000001506057227 */ /* 0x000fe200078e00ff */
[----:B------:R-:W-:-:S02]  /*1140*/  IABS R7, R3 ;  /* 0x0000000300077213 */ /* 0x000fc40000000000 */
[----:B------:R-:W-:Y:S02]  /*1150*/  CS2R R180, SRZ ;  /* 0x0000000000b47805 */ /* 0x000fe4000001ff00 */
[----:B------:R-:W-:Y:S01]  /*1160*/  IABS R9, R4 ;  /* 0x0000000400097213 */ /* 0x000fe20000000000 */
[--C-:B------:R-:W-:Y:S01]  /*1170*/  @!P0 IMAD.IADD R15, R15, 0x1, -R20.reuse ;  /* 0x000000010f0f8824 */ /* 0x100fe200078e0a14 */
[----:B------:R-:W-:Y:S01]  /*1180*/  ISETP.GE.AND P0, PT, R62, RZ, PT ;  /* 0x000000ff3e00720c */ /* 0x000fe20003f06270 */
[----:B------:R-:W-:Y:S01]  /*1190*/  IMAD.HI.U32 R2, R6, R7, RZ ;  /* 0x0000000706027227 */ /* 0x000fe200078e00ff */
[----:B------:R-:W-:Y:S02]  /*11a0*/  ISETP.GE.AND P3, PT, R3, RZ, PT ;  /* 0x000000ff0300720c */ /* 0x000fe40003f66270 */
[----:B------:R-:W-:Y:S02]  /*11b0*/  CS2R R182, SRZ ;  /* 0x0000000000b67805 */ /* 0x000fe4000001ff00 */
[----:B------:R-:W-:Y:S01]  /*11c0*/  ISETP.GT.U32.AND P5, PT, R20, R15, PT ;  /* 0x0000000f1400720c */ /* 0x000fe20003fa4070 */
[--C-:B------:R-:W-:Y:S01]  /*11d0*/  @!P6 IMAD.IADD R18, R18, 0x1, -R20.reuse ;  /* 0x000000011212e824 */ /* 0x100fe200078e0a14 */
[----:B------:R-:W-:Y:S01]  /*11e0*/  ISETP.GE.AND P4, PT, R4, RZ, PT ;  /* 0x000000ff0400720c */ /* 0x000fe20003f86270 */
[----:B------:R-:W-:Y:S01]  /*11f0*/  @!P2 IMAD.IADD R17, R17, 0x1, -R20 ;  /* 0x000000011111a824 */ /* 0x000fe200078e0a14 */
[----:B------:R-:W-:Y:S01]  /*1200*/  CS2R R120, SRZ ;  /* 0x0000000000787805 */ /* 0x000fe2000001ff00 */
[----:B------:R-:W-:Y:S01]  /*1210*/  IMAD.MOV R2, RZ, RZ, -R2 ;  /* 0x000000ffff027224 */ /* 0x000fe200078e0a02 */
[----:B------:R-:W-:Y:S01]  /*1220*/  ISETP.GT.U32.AND P6, PT, R20, R18, PT ;  /* 0x000000121400720c */ /* 0x000fe20003fc4070 */
[----:B------:R-:W-:Y:S01]  /*1230*/  IMAD.HI.U32 R3, R6, R9, RZ ;  /* 0x0000000906037227 */ /* 0x000fe200078e00ff */
[----:B------:R-:W-:-:S02]  /*1240*/  ISETP.GT.U32.AND P2, PT, R20, R17, PT ;  /* 0x000000111400720c */ /* 0x000fc40003f44070 */
[----:B------:R-:W-:Y:S02]  /*1250*/  CS2R R122, SRZ ;  /* 0x00000000007a7805 */ /* 0x000fe4000001ff00 */
[----:B------:R-:W-:Y:S01]  /*1260*/  CS2R R124, SRZ ;  /* 0x00000000007c7805 */ /* 0x000fe2000001ff00 */
[----:B------:R-:W-:Y:S01]  /*1270*/  IMAD R7, R28, R2, R7 ;  /* 0x000000021c077224 */ /* 0x000fe200078e0207 */
[----:B------:R-:W-:Y:S01]  /*1280*/  CS2R R126, SRZ ;  /* 0x00000000007e7805 */ /* 0x000fe2000001ff00 */
[--C-:B------:R-:W-:Y:S01]  /*1290*/  @!P5 IMAD.IADD R15, R15, 0x1, -R20.reuse ;  /* 0x000000010f0fd824 */ /* 0x100fe200078e0a14 */
[----:B------:R-:W-:Y:S01]  /*12a0*/  CS2R R128, SRZ ;  /* 0x0000000000807805 */ /* 0x000fe2000001ff00 */
[----:B------:R-:W-:Y:S01]  /*12b0*/  IMAD.MOV R3, RZ, RZ, -R3 ;  /* 0x000000ffff037224 */ /* 0x000fe200078e0a03 */
[----:B------:R-:W-:Y:S01]  /*12c0*/  CS2R R130, SRZ ;  /* 0x0000000000827805 */ /* 0x000fe2000001ff00 */
[----:B------:R-:W-:Y:S01]  /*12d0*/  @!P0 IMAD.MOV R15, RZ, RZ, -R15 ;  /* 0x000000ffff0f8224 */ /* 0x000fe200078e0a0f */
[----:B------:R-:W-:Y:S01]  /*12e0*/  ISETP.GE.AND P0, PT, R27, RZ, PT ;  /* 0x000000ff1b00720c */ /* 0x000fe20003f06270 */
[--C-:B------:R-:W-:Y:S01]  /*12f0*/  @!P6 IMAD.IADD R18, R18, 0x1, -R20.reuse ;  /* 0x000000011212e824 */ /* 0x100fe200078e0a14 */
[----:B------:R-:W-:Y:S01]  /*1300*/  ISETP.GE.AND P6, PT, R60, RZ, PT ;  /* 0x000000ff3c00720c */ /* 0x000fe20003fc6270 */
[----:B------:R-:W-:Y:S01]  /*1310*/  VIADD R2, R30, 0x34 ;  /* 0x000000341e027836 */ /* 0x000fe20000000000 */
[----:B------:R-:W-:Y:S01]  /*1320*/  IABS R27, R39 ;  /* 0x00000027001b7213 */ /* 0x000fe20000000000 */
[----:B------:R-:W-:Y:S01]  /*1330*/  IMAD R9, R28, R3, R9 ;  /* 0x000000031c097224 */ /* 0x000fe200078e0209 */
[----:B------:R-:W-:Y:S01]  /*1340*/  CS2R R132, SRZ ;  /* 0x0000000000847805 */ /* 0x000fe2000001ff00 */
[----:B------:R-:W-:Y:S01]  /*1350*/  @!P2 IMAD.IADD R17, R17, 0x1, -R20 ;  /* 0x000000011111a824 */ /* 0x000fe200078e0a14 */
[----:B------:R-:W-:Y:S01]  /*1360*/  IABS R11, R2 ;  /* 0x00000002000b7213 */ /* 0x000fe20000000000 */
[----:B------:R-:W-:Y:S01]  /*1370*/  VIADD R3, R30, 0x30 ;  /* 0x000000301e037836 */ /* 0x000fe20000000000 */
[----:B------:R-:W-:Y:S01]  /*1380*/  ISETP.GE.AND P5, PT, R2, RZ, PT ;  /* 0x000000ff0200720c */ /* 0x000fe20003fa6270 */
[----:B------:R-:W-:Y:S01]  /*1390*/  IMAD.HI.U32 R4, R6, R19, RZ ;  /* 0x0000001306047227 */ /* 0x000fe200078e00ff */
[----:B------:R-:W-:-:S02]  /*13a0*/  CS2R R134, SRZ ;  /* 0x0000000000867805 */ /* 0x000fc4000001ff00 */
[----:B------:R-:W-:Y:S02]  /*13b0*/  CS2R R136, SRZ ;  /* 0x0000000000887805 */ /* 0x000fe4000001ff00 */
[----:B------:R-:W-:Y:S01]  /*13c0*/  IABS R13, R3 ;  /* 0x00000003000d7213 */ /* 0x000fe20000000000 */
[----:B------:R-:W-:Y:S01]  /*13d0*/  @!P0 IMAD.MOV R18, RZ, RZ, -R18 ;  /* 0x000000ffff128224 */ /* 0x000fe200078e0a12 */
[C---:B------:R-:W-:Y:S01]  /*13e0*/  ISETP.GT.U32.AND P0, PT, R28.reuse, R9, PT ;  /* 0x000000091c00720c */ /* 0x040fe20003f04070 */
[----:B------:R-:W-:Y:S01]  /*13f0*/  @!P6 IMAD.MOV R17, RZ, RZ, -R17 ;  /* 0x000000ffff11e224 */ /* 0x000fe200078e0a11 */
[----:B------:R-:W-:Y:S01]  /*1400*/  ISETP.GT.U32.AND P6, PT, R28, R7, PT ;  /* 0x000000071c00720c */ /* 0x000fe20003fc4070 */
[----:B------:R-:W-:Y:S01]  /*1410*/  IMAD.HI.U32 R2, R6, R11, RZ ;  /* 0x0000000b06027227 */ /* 0x000fe200078e00ff */
[----:B------:R-:W-:Y:S02]  /*1420*/  ISETP.GE.AND P2, PT, R3, RZ, PT ;  /* 0x000000ff0300720c */ /* 0x000fe40003f46270 */
[----:B------:R-:W-:-:S02]  /*1430*/  CS2R R138, SRZ ;  /* 0x00000000008a7805 */ /* 0x000fc4000001ff00 */
[----:B------:R-:W-:Y:S01]  /*1440*/  CS2R R140, SRZ ;  /* 0x00000000008c7805 */ /* 0x000fe2000001ff00 */
[----:B------:R-:W-:Y:S01]  /*1450*/  IMAD.MOV R2, RZ, RZ, -R2 ;  /* 0x000000ffff027224 */ /* 0x000fe200078e0a02 */
[----:B------:R-:W-:Y:S01]  /*1460*/  CS2R R142, SRZ ;  /* 0x00000000008e7805 */ /* 0x000fe2000001ff00 */
[----:B------:R-:W-:Y:S01]  /*1470*/  IMAD.HI.U32 R3, R6, R13, RZ ;  /* 0x0000000d06037227 */ /* 0x000fe200078e00ff */
[----:B------:R-:W-:Y:S02]  /*1480*/  CS2R R144, SRZ ;  /* 0x0000000000907805 */ /* 0x000fe4000001ff00 */
[----:B------:R-:W-:Y:S02]  /*1490*/  CS2R R146, SRZ ;  /* 0x0000000000927805 */ /* 0x000fe4000001ff00 */
[----:B------:R-:W-:Y:S01]  /*14a0*/  CS2R R148, SRZ ;  /* 0x0000000000947805 */ /* 0x000fe2000001ff00 */
[----:B------:R-:W-:Y:S01]  /*14b0*/  IMAD R10, R28, R2, R11 ;  /* 0x000000021c0a7224 */ /* 0x000fe200078e020b */
[----:B------:R-:W-:Y:S01]  /*14c0*/  LOP3.LUT R2, RZ, R24, RZ, 0x33, !PT ;  /* 0x00000018ff027212 */ /* 0x000fe200078e33ff */
[----:B------:R-:W-:Y:S01]  /*14d0*/  IMAD.MOV R3, RZ, RZ, -R3 ;  /* 0x000000ffff037224 */ /* 0x000fe200078e0a03 */
[----:B------:R-:W-:Y:S01]  /*14e0*/  CS2R R150, SRZ ;  /* 0x0000000000967805 */ /* 0x000fe2000001ff00 */
[----:B------:R-:W-:Y:S01]  /*14f0*/  IMAD.MOV R4, RZ, RZ, -R4 ;  /* 0x000000ffff047224 */ /* 0x000fe200078e0a04 */
[----:B------:R-:W-:Y:S01]  /*1500*/  CS2R R88, SRZ ;  /* 0x0000000000587805 */ /* 0x000fe2000001ff00 */
[----:B------:R-:W-:Y:S01]  /*1510*/  IMAD.MOV R5, RZ, RZ, -R5 ;  /* 0x000000ffff057224 */ /* 0x000fe200078e0a05 */
[----:B------:R-:W-:Y:S01]  /*1520*/  CS2R R90, SRZ ;  /* 0x00000000005a7805 */ /* 0x000fe2000001ff00 */
[----:B------:R-:W-:Y:S01]  /*1530*/  @!P1 IMAD.MOV R16, RZ, RZ, -R16 ;  /* 0x000000ffff109224 */ /* 0x000fe200078e0a10 */
[----:B------:R-:W-:Y:S01]  /*1540*/  ISETP.NE.AND P1, PT, R24, RZ, PT ;  /* 0x000000ff1800720c */ /* 0x000fe20003f25270 */
[--C-:B------:R-:W-:Y:S01]  /*1550*/  @!P0 IMAD.IADD R9, R9, 0x1, -R28.reuse ;  /* 0x0000000109098824 */ /* 0x100fe200078e0a1c */
[C---:B------:R-:W-:Y:S01]  /*1560*/  ISETP.GT.U32.AND P0, PT, R28.reuse, R10, PT ;  /* 0x0000000a1c00720c */ /* 0x040fe20003f04070 */
[----:B------:R-:W-:Y:S01]  /*1570*/  @!P6 IMAD.IADD R7, R7, 0x1, -R28 ;  /* 0x000000010707e824 */ /* 0x000fe200078e0a1c */
[----:B------:R-:W-:Y:S01]  /*1580*/  CS2R R92, SRZ ;  /* 0x00000000005c7805 */ /* 0x000fe2000001ff00 */
[----:B------:R-:W-:Y:S01]  /*1590*/  IMAD R11, R28, R3, R13 ;  /* 0x000000031c0b7224 */ /* 0x000fe200078e020d */
[----:B------:R-:W-:Y:S01]  /*15a0*/  SEL R3, R2, R17, !P1 ;  /* 0x0000001102037207 */ /* 0x000fe20004800000 */
[----:B------:R-:W-:Y:S01]  /*15b0*/  IMAD R12, R28, R4, R19 ;  /* 0x000000041c0c7224 */ /* 0x000fe200078e0213 */
[----:B------:R-:W-:Y:S01]  /*15c0*/  SEL R4, R2, R16, !P1 ;  /* 0x0000001002047207 */ /* 0x000fe20004800000 */
[----:B------:R-:W-:Y:S01]  /*15d0*/  IMAD R13, R28, R5, R21 ;  /* 0x000000051c0d7224 */ /* 0x000fe200078e0215 */
[----:B------:R-:W-:Y:S01]  /*15e0*/  SEL R5, R2, R15, !P1 ;  /* 0x0000000f02057207 */ /* 0x000fe20004800000 */
[----:B------:R-:W-:Y:S01]  /*15f0*/  IMAD.HI.U32 R8, R6, R23, RZ ;  /* 0x0000001706087227 */ /* 0x000fe200078e00ff */
[----:B------:R-:W-:-:S02]  /*1600*/  SEL R2, R2, R18, !P1 ;  /* 0x0000001202027207 */ /* 0x000fc40004800000 */
[----:B------:R-:W-:Y:S02]  /*1610*/  CS2R R94, SRZ ;  /* 0x00000000005e7805 */ /* 0x000fe4000001ff00 */
[----:B------:R-:W-:Y:S01]  /*1620*/  ISETP.GT.U32.AND P1, PT, R28, R7, PT ;  /* 0x000000071c00720c */ /* 0x000fe20003f24070 */
[----:B------:R-:W-:Y:S01]  /*1630*/  IMAD.MOV R8, RZ, RZ, -R8 ;  /* 0x000000ffff087224 */ /* 0x000fe200078e0a08 */
[----:B------:R-:W-:Y:S01]  /*1640*/  IABS R21, R37 ;  /* 0x0000002500157213 */ /* 0x000fe20000000000 */
[----:B------:R-:W-:Y:S01]  /*1650*/  @!P0 IMAD.IADD R10, R10, 0x1, -R28 ;  /* 0x000000010a0a8824 */ /* 0x000fe200078e0a1c */
[C---:B------:R-:W-:Y:S01]  /*1660*/  ISETP.GT.U32.AND P6, PT, R28.reuse, R9, PT ;  /* 0x000000091c00720c */ /* 0x040fe20003fc4070 */
[----:B------:R-:W-:Y:S01]  /*1670*/  IMAD R14, R28, R8, R23 ;  /* 0x000000081c0e7224 */ /* 0x000fe200078e0217 */
[----:B------:R-:W-:Y:S01]  /*1680*/  IABS R23, R38 ;  /* 0x0000002600177213 */ /* 0x000fe20000000000 */
[----:B------:R-:W-:Y:S01]  /*1690*/  IMAD.HI.U32 R15, R6, R21, RZ ;  /* 0x00000015060f7227 */ /* 0x000fe200078e00ff */
[----:B------:R-:W-:-:S02]  /*16a0*/  ISETP.GT.U32.AND P0, PT, R28, R13, PT ;  /* 0x0000000d1c00720c */ /* 0x000fc40003f04070 */
[----:B------:R-:W-:Y:S02]  /*16b0*/  CS2R R96, SRZ ;  /* 0x0000000000607805 */ /* 0x000fe4000001ff00 */
[----:B------:R-:W-:Y:S01]  /*16c0*/  IABS R19, R36 ;  /* 0x0000002400137213 */ /* 0x000fe20000000000 */
[----:B------:R-:W-:Y:S01]  /*16d0*/  IMAD.HI.U32 R16, R6, R23, RZ ;  /* 0x0000001706107227 */ /* 0x000fe200078e00ff */
[----:B------:R-:W-:Y:S02]  /*16e0*/  CS2R R98, SRZ ;  /* 0x0000000000627805 */ /* 0x000fe4000001ff00 */
[----:B------:R-:W-:Y:S02]  /*16f0*/  CS2R R100, SRZ ;  /* 0x0000000000647805 */ /* 0x000fe4000001ff00 */
[----:B------:R-:W-:Y:S01]  /*1700*/  CS2R R102, SRZ ;  /* 0x0000000000667805 */ /* 0x000fe2000001ff00 */
[----:B------:R-:W-:Y:S01]  /*1710*/  @!P1 IMAD.IADD R7, R7, 0x1, -R28 ;  /* 0x0000000107079824 */ /* 0x000fe200078e0a1c */
[C---:B------:R-:W-:Y:S01]  /*1720*/  ISETP.GT.U32.AND P1, PT, R28.reuse, R11, PT ;  /* 0x0000000b1c00720c */ /* 0x040fe20003f24070 */
[----:B------:R-:W-:Y:S01]  /*1730*/  IMAD.MOV R18, RZ, RZ, -R15 ;  /* 0x000000ffff127224 */ /* 0x000fe200078e0a0f */
[----:B------:R-:W-:Y:S01]  /*1740*/  CS2R R104, SRZ ;  /* 0x0000000000687805 */ /* 0x000fe2000001ff00 */
[----:B------:R-:W-:Y:S01]  /*1750*/  IMAD.MOV R20, RZ, RZ, -R16 ;  /* 0x000000ffff147224 */ /* 0x000fe200078e0a10 */
[----:B------:R-:W-:Y:S01]  /*1760*/  CS2R R106, SRZ ;  /* 0x00000000006a7805 */ /* 0x000fe2000001ff00 */
[C---:B------:R-:W-:Y:S01]  /*1770*/  IMAD R16, R28.reuse, R18, R21 ;  /* 0x000000121c107224 */ /* 0x040fe200078e0215 */
[----:B------:R-:W-:Y:S01]  /*1780*/  CS2R R108, SRZ ;  /* 0x00000000006c7805 */ /* 0x000fe2000001ff00 */
[----:B------:R-:W-:Y:S01]  /*1790*/  @!P6 IMAD.IADD R9, R9, 0x1, -R28 ;  /* 0x000000010909e824 */ /* 0x000fe200078e0a1c */
[----:B------:R-:W-:Y:S01]  /*17a0*/  ISETP.GT.U32.AND P6, PT, R28, R12, PT ;  /* 0x0000000c1c00720c */ /* 0x000fe20003fc4070 */
[----:B------:R-:W-:Y:S01]  /*17b0*/  IMAD.HI.U32 R8, R6, R19, RZ ;  /* 0x0000001306087227 */ /* 0x000fe200078e00ff */
[----:B------:R-:W-:-:S02]  /*17c0*/  CS2R R110, SRZ ;  /* 0x00000000006e7805 */ /* 0x000fc4000001ff00 */
[----:B------:R-:W-:Y:S02]  /*17d0*/  CS2R R112, SRZ ;  /* 0x0000000000707805 */ /* 0x000fe4000001ff00 */
[----:B------:R-:W-:Y:S01]  /*17e0*/  CS2R R114, SRZ ;  /* 0x0000000000727805 */ /* 0x000fe2000001ff00 */
[----:B------:R-:W-:Y:S01]  /*17f0*/  @!P0 IMAD.IADD R13, R13, 0x1, -R28 ;  /* 0x000000010d0d8824 */ /* 0x000fe200078e0a1c */
[C---:B------:R-:W-:Y:S01]  /*1800*/  ISETP.GT.U32.AND P0, PT, R28.reuse, R16, PT ;  /* 0x000000101c00720c */ /* 0x040fe20003f04070 */
[----:B------:R-:W-:Y:S01]  /*1810*/  IMAD.MOV R8, RZ, RZ, -R8 ;  /* 0x000000ffff087224 */ /* 0x000fe200078e0a08 */
[----:B------:R-:W-:Y:S01]  /*1820*/  CS2R R116, SRZ ;  /* 0x0000000000747805 */ /* 0x000fe2000001ff00 */
[----:B------:R-:W-:Y:S01]  /*1830*/  @!P1 IMAD.IADD R11, R11, 0x1, -R28 ;  /* 0x000000010b0b9824 */ /* 0x000fe200078e0a1c */
[C---:B------:R-:W-:Y:S01]  /*1840*/  ISETP.GT.U32.AND P1, PT, R28.reuse, R14, PT ;  /* 0x0000000e1c00720c */ /* 0x040fe20003f24070 */
[----:B------:R-:W-:Y:S01]  /*1850*/  IMAD R15, R28, R8, R19 ;  /* 0x000000081c0f7224 */ /* 0x000fe200078e0213 */
[----:B------:R-:W-:Y:S01]  /*1860*/  CS2R R118, SRZ ;  /* 0x0000000000767805 */ /* 0x000fe2000001ff00 */
[----:B------:R-:W-:Y:S01]  /*1870*/  IMAD.HI.U32 R17, R6, R27, RZ ;  /* 0x0000001b06117227 */ /* 0x000fe200078e00ff */
[----:B------:R-:W-:-:S02]  /*1880*/  CS2R R56, SRZ ;  /* 0x0000000000387805 */ /* 0x000fc4000001ff00 */
[----:B------:R-:W-:Y:S02]  /*1890*/  CS2R R58, SRZ ;  /* 0x00000000003a7805 */ /* 0x000fe4000001ff00 */
[----:B------:R-:W-:Y:S01]  /*18a0*/  CS2R R60, SRZ ;  /* 0x00000000003c7805 */ /* 0x000fe2000001ff00 */
[--C-:B------:R-:W-:Y:S01]  /*18b0*/  @!P6 IMAD.IADD R12, R12, 0x1, -R28.reuse ;  /* 0x000000010c0ce824 */ /* 0x100fe200078e0a1c */
[C---:B------:R-:W-:Y:S01]  /*18c0*/  ISETP.GT.U32.AND P6, PT, R28.reuse, R15, PT ;  /* 0x0000000f1c00720c */ /* 0x040fe20003fc4070 */
[----:B------:R-:W-:Y:S01]  /*18d0*/  IMAD.MOV R22, RZ, RZ, -R17 ;  /* 0x000000ffff167224 */ /* 0x000fe200078e0a11 */
[----:B------:R-:W-:Y:S01]  /*18e0*/  CS2R R62, SRZ ;  /* 0x00000000003e7805 */ /* 0x000fe2000001ff00 */
[----:B------:R-:W-:Y:S01]  /*18f0*/  IMAD R17, R28, R20, R23 ;  /* 0x000000141c117224 */ /* 0x000fe200078e0217 */
[----:B------:R-:W-:Y:S01]  /*1900*/  IABS R23, R40 ;  /* 0x0000002800177213 */ /* 0x000fe20000000000 */
[----:B------:R-:W-:Y:S01]  /*1910*/  @!P0 IMAD.IADD R16, R16, 0x1, -R28 ;  /* 0x0000000110108824 */ /* 0x000fe200078e0a1c */
[C---:B------:R-:W-:Y:S01]  /*1920*/  ISETP.GT.U32.AND P0, PT, R28.reuse, R11, PT ;  /* 0x0000000b1c00720c */ /* 0x040fe20003f04070 */
[----:B------:R-:W-:Y:S01]  /*1930*/  IMAD R18, R28, R22, R27 ;  /* 0x000000161c127224 */ /* 0x000fe200078e021b */
[----:B------:R-:W-:Y:S01]  /*1940*/  IABS R27, R41 ;  /* 0x00000029001b7213 */ /* 0x000fe20000000000 */
[----:B------:R-:W-:Y:S01]  /*1950*/  IMAD.HI.U32 R8, R6, R23, RZ ;  /* 0x0000001706087227 */ /* 0x000fe200078e00ff */
[----:B------:R-:W-:-:S02]  /*1960*/  CS2R R64, SRZ ;  /* 0x0000000000407805 */ /* 0x000fc4000001ff00 */
[----:B------:R-:W-:Y:S02]  /*1970*/  CS2R R66, SRZ ;  /* 0x0000000000427805 */ /* 0x000fe4000001ff00 */
[----:B------:R-:W-:Y:S01]  /*1980*/  CS2R R68, SRZ ;  /* 0x0000000000447805 */ /* 0x000fe2000001ff00 */
[----:B------:R-:W-:Y:S01]  /*1990*/  @!P1 IMAD.IADD R14, R14, 0x1, -R28 ;  /* 0x000000010e0e9824 */ /* 0x000fe200078e0a1c */
[----:B------:R-:W-:Y:S01]  /*19a0*/  ISETP.GT.U32.AND P1, PT, R28, R17, PT ;  /* 0x000000111c00720c */ /* 0x000fe20003f24070 */
[----:B------:R-:W-:Y:S01]  /*19b0*/  IMAD.HI.U32 R19, R6, R27, RZ ;  /* 0x0000001b06137227 */ /* 0x000fe200078e00ff */
[----:B------:R-:W-:Y:S02]  /*19c0*/  CS2R R70, SRZ ;  /* 0x0000000000467805 */ /* 0x000fe4000001ff00 */
[----:B------:R-:W-:Y:S02]  /*19d0*/  CS2R R72, SRZ ;  /* 0x0000000000487805 */ /* 0x000fe4000001ff00 */
[----:B------:R-:W-:Y:S01]  /*19e0*/  CS2R R74, SRZ ;  /* 0x00000000004a7805 */ /* 0x000fe2000001ff00 */
[----:B------:R-:W-:Y:S01]  /*19f0*/  IMAD.MOV R8, RZ, RZ, -R8 ;  /* 0x000000ffff087224 */ /* 0x000fe200078e0a08 */
[----:B------:R-:W-:Y:S01]  /*1a00*/  CS2R R76, SRZ ;  /* 0x00000000004c7805 */ /* 0x000fe2000001ff00 */
[----:B------:R-:W-:Y:S01]  /*1a10*/  @!P6 IMAD.IADD R15, R15, 0x1, -R28 ;  /* 0x000000010f0fe824 */ /* 0x000fe200078e0a1c */
[C---:B------:R-:W-:Y:S01]  /*1a20*/  ISETP.GT.U32.AND P6, PT, R28.reuse, R10, PT ;  /* 0x0000000a1c00720c */ /* 0x040fe20003fc4070 */
[----:B------:R-:W-:Y:S01]  /*1a30*/  IMAD.MOV R22, RZ, RZ, -R19 ;  /* 0x000000ffff167224 */ /* 0x000fe200078e0a13 */
[----:B------:R-:W-:Y:S01]  /*1a40*/  CS2R R78, SRZ ;  /* 0x00000000004e7805 */ /* 0x000fe2000001ff00 */
[C---:B------:R-:W-:Y:S01]  /*1a50*/  IMAD R19, R28.reuse, R8, R23 ;  /* 0x000000081c137224 */ /* 0x040fe200078e0217 */
[----:B------:R-:W-:Y:S01]  /*1a60*/  CS2R R80, SRZ ;  /* 0x0000000000507805 */ /* 0x000fe2000001ff00 */
[----:B------:R-:W-:Y:S01]  /*1a70*/  IMAD.MOV.U32 R8, RZ, RZ, R7 ;  /* 0x000000ffff087224 */ /* 0x000fe200078e0007 */
[----:B------:R-:W-:Y:S01]  /*1a80*/  SHF.R.S32.HI R7, RZ, 0x1f, R0 ;  /* 0x0000001fff077819 */ /* 0x000fe20000011400 */
[----:B------:R-:W-:Y:S01]  /*1a90*/  @!P0 IMAD.IADD R11, R11, 0x1, -R28 ;  /* 0x000000010b0b8824 */ /* 0x000fe200078e0a1c */
[C---:B------:R-:W-:Y:S01]  /*1aa0*/  ISETP.GT.U32.AND P0, PT, R28.reuse, R13, PT ;  /* 0x0000000d1c00720c */ /* 0x040fe20003f04070 */
[----:B------:R-:W-:Y:S01]  /*1ab0*/  @!P3 IMAD.MOV R8, RZ, RZ, -R8 ;  /* 0x000000ffff08b224 */ /* 0x000fe200078e0a08 */
[----:B------:R-:W-:Y:S01]  /*1ac0*/  ISETP.GT.U32.AND P3, PT, R28, R14, PT ;  /* 0x0000000e1c00720c */ /* 0x000fe20003f64070 */
        /* <DEDUP_REMOVED lines=12> */
[----:B------:R-:W-:Y:S01]  /*1b90*/  @!P2 IMAD.MOV R11, RZ, RZ, -R11 ;  /* 0x000000ffff0ba224 */ /* 0x000fe200078e0a0b */
[C---:B------:R-:W-:Y:S01]  /*1ba0*/  ISETP.GT.U32.AND P2, PT, R28.reuse, R18, PT ;  /* 0x000000121c00720c */ /* 0x040fe20003f44070 */
[----:B------:R-:W-:Y:S01]  /*1bb0*/  IMAD R20, R28, R22, R27 ;  /* 0x000000161c147224 */ /* 0x000fe200078e021b */
[----:B------:R-:W-:Y:S01]  /*1bc0*/  CS2R R52, SRZ ;  /* 0x0000000000347805 */ /* 0x000fe2000001ff00 */
[----:B------:R-:W-:Y:S01]  /*1bd0*/  @!P6 IMAD.IADD R10, R10, 0x1, -R28 ;  /* 0x000000010a0ae824 */ /* 0x000fe200078e0a1c */
[C---:B------:R-:W-:Y:S01]  /*1be0*/  ISETP.GT.U32.AND P6, PT, R28.reuse, R16, PT ;  /* 0x000000101c00720c */ /* 0x040fe20003fc4070 */
[----:B------:R-:W-:Y:S01]  /*1bf0*/  IMAD.MOV R26, RZ, RZ, -R21 ;  /* 0x000000ffff1a7224 */ /* 0x000fe200078e0a15 */
[----:B------:R-:W-:Y:S01]  /*1c00*/  CS2R R54, SRZ ;  /* 0x0000000000367805 */ /* 0x000fe2000001ff00 */
[----:B------:R-:W-:Y:S01]  /*1c10*/  @!P4 IMAD.MOV R9, RZ, RZ, -R9 ;  /* 0x000000ffff09c224 */ /* 0x000fe200078e0a09 */
[C---:B------:R-:W-:Y:S01]  /*1c20*/  ISETP.GT.U32.AND P4, PT, R28.reuse, R15, PT ;  /* 0x0000000f1c00720c */ /* 0x040fe20003f84070 */
[C---:B------:R-:W-:Y:S01]  /*1c30*/  IMAD R21, R28.reuse, R24, R29 ;  /* 0x000000181c157224 */ /* 0x040fe200078e021d */
[----:B------:R-:W-:Y:S01]  /*1c40*/  UMOV UR15, URZ ;  /* 0x0000003f000f7c82 */ /* 0x000fe20008000000 */
[----:B------:R-:W-:Y:S01]  /*1c50*/  @!P5 IMAD.MOV R10, RZ, RZ, -R10 ;  /* 0x000000ffff0ad224 */ /* 0x000fe200078e0a0a */
[C---:B------:R-:W-:Y:S01]  /*1c60*/  ISETP.GT.U32.AND P5, PT, R28.reuse, R17, PT ;  /* 0x000000111c00720c */ /* 0x040fe20003fa4070 */
[----:B------:R-:W-:Y:S01]  /*1c70*/  @!P0 IMAD.IADD R13, R13, 0x1, -R28 ;  /* 0x000000010d0d8824 */ /* 0x000fe200078e0a1c */
[----:B------:R-:W-:Y:S01]  /*1c80*/  ISETP.GT.U32.AND P0, PT, R28, R20, PT ;  /* 0x000000141c00720c */ /* 0x000fe20003f04070 */
[----:B------:R-:W-:Y:S01]  /*1c90*/  IMAD.HI.U32 R6, R6, R33, RZ ;  /* 0x0000002106067227 */ /* 0x000fe200078e00ff */
[----:B------:R-:W-:Y:S01]  /*1ca0*/  UIADD3.64 UR10, UR14, -UR10, URZ ;  /* 0x8000000a0e0a7297 */ /* 0x000fe2000fffe03f */
[----:B------:R-:W-:-:S02]  /*1cb0*/  ULDC.64 UR60, c[0x0][0x210] ;  /* 0x00008400003c7ab9 */ /* 0x000fc40000000a00 */
[--C-:B------:R-:W-:Y:S01]  /*1cc0*/  @!P3 IMAD.IADD R14, R14, 0x1, -R28.reuse ;  /* 0x000000010e0eb824 */ /* 0x100fe200078e0a1c */
[----:B------:R-:W-:Y:S01]  /*1cd0*/  ISETP.GT.U32.AND P3, PT, R28, R21, PT ;  /* 0x000000151c00720c */ /* 0x000fe20003f64070 */
[----:B------:R-:W-:Y:S01]  /*1ce0*/  @!P1 IMAD.IADD R12, R12, 0x1, -R28 ;  /* 0x000000010c0c9824 */ /* 0x000fe200078e0a1c */
[C---:B------:R-:W-:Y:S01]  /*1cf0*/  ISETP.GT.U32.AND P1, PT, R28.reuse, R19, PT ;  /* 0x000000131c00720c */ /* 0x040fe20003f24070 */
[----:B------:R-:W-:Y:S02]  /*1d00*/  IMAD.MOV R6, RZ, RZ, -R6 ;  /* 0x000000ffff067224 */ /* 0x000fe400078e0a06 */
[----:B------:R-:W-:Y:S02]  /*1d10*/  IMAD R22, R28, R26, R31 ;  /* 0x0000001a1c167224 */ /* 0x000fe400078e021f */
[--C-:B------:R-:W-:Y:S01]  /*1d20*/  @!P2 IMAD.IADD R18, R18, 0x1, -R28.reuse ;  /* 0x000000011212a824 */ /* 0x100fe200078e0a1c */
[----:B------:R-:W-:Y:S01]  /*1d30*/  ISETP.GE.AND P2, PT, R34, RZ, PT ;  /* 0x000000ff2200720c */ /* 0x000fe20003f46270 */
[C---:B------:R-:W-:Y:S01]  /*1d40*/  IMAD R23, R28.reuse, R6, R33 ;  /* 0x000000061c177224 */ /* 0x040fe200078e0221 */
[----:B------:R-:W0:Y:S01]  /*1d50*/  LDC.64 R26, c[0x0][0x218] ;  /* 0x00008600ff1a7b82 */ /* 0x000e220000000a00 */
[--C-:B------:R-:W-:Y:S01]  /*1d60*/  @!P4 IMAD.IADD R15, R15, 0x1, -R28.reuse ;  /* 0x000000010f0fc824 */ /* 0x100fe200078e0a1c */
[C---:B------:R-:W-:Y:S01]  /*1d70*/  ISETP.GT.U32.AND P4, PT, R28.reuse, R22, PT ;  /* 0x000000161c00720c */ /* 0x040fe20003f84070 */
[--C-:B------:R-:W-:Y:S01]  /*1d80*/  @!P5 IMAD.IADD R17, R17, 0x1, -R28.reuse ;  /* 0x000000011111d824 */ /* 0x100fe200078e0a1c */
[----:B------:R-:W-:Y:S01]  /*1d90*/  ISETP.GT.U32.AND P5, PT, R28, R23, PT ;  /* 0x000000171c00720c */ /* 0x000fe20003fa4070 */
[--C-:B------:R-:W-:Y:S01]  /*1da0*/  @!P0 IMAD.IADD R20, R20, 0x1, -R28.reuse ;  /* 0x0000000114148824 */ /* 0x100fe200078e0a1c */
[----:B------:R-:W-:Y:S01]  /*1db0*/  ISETP.GE.AND P0, PT, R36, RZ, PT ;  /* 0x000000ff2400720c */ /* 0x000fe20003f06270 */
[--C-:B------:R-:W-:Y:S01]  /*1dc0*/  @!P3 IMAD.IADD R21, R21, 0x1, -R28.reuse ;  /* 0x000000011515b824 */ /* 0x100fe200078e0a1c */
[----:B------:R-:W-:Y:S01]  /*1dd0*/  ISETP.GE.AND P3, PT, R37, RZ, PT ;  /* 0x000000ff2500720c */ /* 0x000fe20003f66270 */
[--C-:B------:R-:W-:Y:S01]  /*1de0*/  @!P1 IMAD.IADD R19, R19, 0x1, -R28.reuse ;  /* 0x0000000113139824 */ /* 0x100fe200078e0a1c */
[----:B------:R-:W-:Y:S01]  /*1df0*/  ISETP.GE.AND P1, PT, R35, RZ, PT ;  /* 0x000000ff2300720c */ /* 0x000fe20003f26270 */
[----:B------:R-:W-:Y:S01]  /*1e00*/  @!P2 IMAD.MOV R13, RZ, RZ, -R13 ;  /* 0x000000ffff0da224 */ /* 0x000fe200078e0a0d */
[----:B------:R-:W-:Y:S01]  /*1e10*/  LEA.HI R6, R7, R0, RZ, 0x5 ;  /* 0x0000000007067211 */ /* 0x000fe200078f28ff */
[--C-:B------:R-:W-:Y:S01]  /*1e20*/  @!P6 IMAD.IADD R16, R16, 0x1, -R28.reuse ;  /* 0x000000011010e824 */ /* 0x100fe200078e0a1c */
[----:B------:R-:W-:Y:S01]  /*1e30*/  ISETP.GT.U32.AND P2, PT, R28, R19, PT ;  /* 0x000000131c00720c */ /* 0x000fe20003f44070 */
[--C-:B------:R-:W-:Y:S01]  /*1e40*/  @!P4 IMAD.IADD R22, R22, 0x1, -R28.reuse ;  /* 0x000000011616c824 */ /* 0x100fe200078e0a1c */
[----:B------:R-:W-:Y:S01]  /*1e50*/  ISETP.GE.AND P6, PT, R32, RZ, PT ;  /* 0x000000ff2000720c */ /* 0x000fe20003fc6270 */
[----:B------:R-:W-:Y:S01]  /*1e60*/  @!P5 IMAD.IADD R23, R23, 0x1, -R28 ;  /* 0x000000011717d824 */ /* 0x000fe200078e0a1c */
[----:B------:R-:W-:Y:S01]  /*1e70*/  ISETP.GE.AND P4, PT, R38, RZ, PT ;  /* 0x000000ff2600720c */ /* 0x000fe20003f86270 */
[----:B------:R-:W-:Y:S01]  /*1e80*/  @!P0 IMAD.MOV R15, RZ, RZ, -R15 ;  /* 0x000000ffff0f8224 */ /* 0x000fe200078e0a0f */
[C---:B------:R-:W-:Y:S01]  /*1e90*/  ISETP.GT.U32.AND P0, PT, R28.reuse, R21, PT ;  /* 0x000000151c00720c */ /* 0x040fe20003f04070 */
[----:B------:R-:W-:Y:S01]  /*1ea0*/  @!P3 IMAD.MOV R16, RZ, RZ, -R16 ;  /* 0x000000ffff10b224 */ /* 0x000fe200078e0a10 */
[C---:B------:R-:W-:Y:S01]  /*1eb0*/  ISETP.GT.U32.AND P3, PT, R28.reuse, R23, PT ;  /* 0x000000171c00720c */ /* 0x040fe20003f64070 */
[----:B------:R-:W-:Y:S01]  /*1ec0*/  @!P1 IMAD.MOV R14, RZ, RZ, -R14 ;  /* 0x000000ffff0e9224 */ /* 0x000fe200078e0a0e */
[----:B------:R-:W-:Y:S01]  /*1ed0*/  ISETP.GT.U32.AND P1, PT, R28, R20, PT ;  /* 0x000000141c00720c */ /* 0x000fe20003f24070 */
[----:B------:R-:W-:Y:S01]  /*1ee0*/  IMAD R2, R2, UR13, RZ ;  /* 0x0000000d02027c24 */ /* 0x000fe2000f8e02ff */
[----:B------:R-:W-:Y:S01]  /*1ef0*/  ISETP.GT.U32.AND P5, PT, R28, R18, PT ;  /* 0x000000121c00720c */ /* 0x000fe20003fa4070 */
[----:B------:R-:W-:Y:S01]  /*1f00*/  @!P2 IMAD.IADD R19, R19, 0x1, -R28 ;  /* 0x000000011313a824 */ /* 0x000fe200078e0a1c */
[----:B------:R-:W-:Y:S01]  /*1f10*/  ISETP.GE.AND P2, PT, R40, RZ, PT ;  /* 0x000000ff2800720c */ /* 0x000fe20003f46270 */
[----:B------:R-:W-:Y:S01]  /*1f20*/  @!P6 IMAD.MOV R12, RZ, RZ, -R12 ;  /* 0x000000ffff0ce224 */ /* 0x000fe200078e0a0c */
[----:B------:R-:W-:Y:S01]  /*1f30*/  ISETP.GT.U32.AND P6, PT, R28, R22, PT ;  /* 0x000000161c00720c */ /* 0x000fe20003fc4070 */
[----:B------:R-:W-:Y:S01]  /*1f40*/  @!P4 IMAD.MOV R17, RZ, RZ, -R17 ;  /* 0x000000ffff11c224 */ /* 0x000fe200078e0a11 */
[----:B------:R-:W-:Y:S01]  /*1f50*/  ISETP.GE.AND P4, PT, R30, RZ, PT ;  /* 0x000000ff1e00720c */ /* 0x000fe20003f86270 */
[--C-:B------:R-:W-:Y:S01]  /*1f60*/  @!P0 IMAD.IADD R21, R21, 0x1, -R28.reuse ;  /* 0x0000000115158824 */ /* 0x100fe200078e0a1c */
[----:B------:R-:W-:Y:S01]  /*1f70*/  ISETP.GE.AND P0, PT, R42, RZ, PT ;  /* 0x000000ff2a00720c */ /* 0x000fe20003f06270 */
[--C-:B------:R-:W-:Y:S01]  /*1f80*/  @!P3 IMAD.IADD R23, R23, 0x1, -R28.reuse ;  /* 0x000000011717b824 */ /* 0x100fe200078e0a1c */
[----:B------:R-:W-:Y:S01]  /*1f90*/  ISETP.NE.AND P3, PT, R25, RZ, PT ;  /* 0x000000ff1900720c */ /* 0x000fe20003f65270 */
[--C-:B------:R-:W-:Y:S01]  /*1fa0*/  @!P1 IMAD.IADD R20, R20, 0x1, -R28.reuse ;  /* 0x0000000114149824 */ /* 0x100fe200078e0a1c */
[----:B------:R-:W-:Y:S01]  /*1fb0*/  LOP3.LUT R25, RZ, R25, RZ, 0x33, !PT ;  /* 0x00000019ff197212 */ /* 0x000fe200078e33ff */
[--C-:B------:R-:W-:Y:S01]  /*1fc0*/  @!P5 IMAD.IADD R18, R18, 0x1, -R28.reuse ;  /* 0x000000011212d824 */ /* 0x100fe200078e0a1c */
[----:B------:R-:W-:Y:S01]  /*1fd0*/  ISETP.GE.AND P1, PT, R41, RZ, PT ;  /* 0x000000ff2900720c */ /* 0x000fe20003f26270 */
[----:B------:R-:W-:Y:S01]  /*1fe0*/  @!P2 IMAD.MOV R19, RZ, RZ, -R19 ;  /* 0x000000ffff13a224 */ /* 0x000fe200078e0a13 */
[----:B------:R-:W-:Y:S01]  /*1ff0*/  SEL R8, R25, R8, !P3 ;  /* 0x0000000819087207 */ /* 0x000fe20005800000 */
[----:B------:R-:W-:Y:S01]  /*2000*/  @!P6 IMAD.IADD R22, R22, 0x1, -R28 ;  /* 0x000000011616e824 */ /* 0x000fe200078e0a1c */
[----:B------:R-:W-:Y:S01]  /*2010*/  ISETP.GE.AND P5, PT, R39, RZ, PT ;  /* 0x000000ff2700720c */ /* 0x000fe20003fa6270 */
[----:B------:R-:W-:Y:S01]  /*2020*/  @!P4 IMAD.MOV R23, RZ, RZ, -R23 ;  /* 0x000000ffff17c224 */ /* 0x000fe200078e0a17 */
[----:B------:R-:W-:Y:S01]  /*2030*/  ISETP.GE.AND P6, PT, R43, RZ, PT ;  /* 0x000000ff2b00720c */ /* 0x000fe20003fc6270 */
[----:B------:R-:W-:Y:S01]  /*2040*/  @!P0 IMAD.MOV R21, RZ, RZ, -R21 ;  /* 0x000000ffff158224 */ /* 0x000fe200078e0a15 */
[C---:B------:R-:W-:Y:S01]  /*2050*/  SEL R9, R25.reuse, R9, !P3 ;  /* 0x0000000919097207 */ /* 0x040fe20005800000 */
[----:B------:R-:W-:Y:S01]  /*2060*/  IMAD R8, R8, UR8, RZ ;  /* 0x0000000808087c24 */ /* 0x000fe2000f8e02ff */
[----:B------:R-:W-:Y:S01]  /*2070*/  SEL R19, R25, R19, !P3 ;  /* 0x0000001319137207 */ /* 0x000fe20005800000 */
[----:B------:R-:W-:Y:S01]  /*2080*/  IMAD R5, R5, UR13, RZ ;  /* 0x0000000d05057c24 */ /* 0x000fe2000f8e02ff */
[----:B------:R-:W-:Y:S01]  /*2090*/  SEL R10, R25, R10, !P3 ;  /* 0x0000000a190a7207 */ /* 0x000fe20005800000 */
[----:B------:R-:W-:Y:S01]  /*20a0*/  IMAD R9, R9, UR8, RZ ;  /* 0x0000000809097c24 */ /* 0x000fe2000f8e02ff */
[----:B------:R-:W-:Y:S01]  /*20b0*/  SEL R11, R25, R11, !P3 ;  /* 0x0000000b190b7207 */ /* 0x000fe20005800000 */
[----:B------:R-:W-:Y:S01]  /*20c0*/  IMAD R0, R19, UR8, RZ ;  /* 0x0000000813007c24 */ /* 0x000fe2000f8e02ff */
[C---:B------:R-:W-:Y:S01]  /*20d0*/  SEL R23, R25.reuse, R23, !P3 ;  /* 0x0000001719177207 */ /* 0x040fe20005800000 */
[----:B------:R-:W-:Y:S01]  /*20e0*/  IMAD R10, R10, UR8, RZ ;  /* 0x000000080a0a7c24 */ /* 0x000fe2000f8e02ff */
[----:B------:R-:W-:Y:S01]  /*20f0*/  SEL R21, R25, R21, !P3 ;  /* 0x0000001519157207 */ /* 0x000fe20005800000 */
[----:B------:R-:W-:Y:S01]  /*2100*/  IMAD R11, R11, UR8, RZ ;  /* 0x000000080b0b7c24 */ /* 0x000fe2000f8e02ff */
[----:B------:R-:W-:Y:S01]  /*2110*/  SEL R12, R25, R12, !P3 ;  /* 0x0000000c190c7207 */ /* 0x000fe20005800000 */
[----:B------:R-:W-:Y:S01]  /*2120*/  @!P1 IMAD.MOV R20, RZ, RZ, -R20 ;  /* 0x000000ffff149224 */ /* 0x000fe200078e0a14 */
[----:B0-----:R-:W-:Y:S01]  /*2130*/  LEA R19, P2, R8, R26, 0x1 ;  /* 0x0000001a08137211 */ /* 0x001fe200078408ff */
[----:B------:R-:W-:Y:S01]  /*2140*/  IMAD R252, R23, UR8, RZ ;  /* 0x0000000817fc7c24 */ /* 0x000fe2000f8e02ff */
[----:B------:R-:W-:Y:S01]  /*2150*/  SEL R13, R25, R13, !P3 ;  /* 0x0000000d190d7207 */ /* 0x000fe20005800000 */
[----:B------:R-:W-:Y:S01]  /*2160*/  IMAD R7, R21, UR8, RZ ;  /* 0x0000000815077c24 */ /* 0x000fe2000f8e02ff */
[----:B------:R-:W-:Y:S01]  /*2170*/  SEL R14, R25, R14, !P3 ;  /* 0x0000000e190e7207 */ /* 0x000fe20005800000 */
[----:B------:R-:W-:Y:S01]  /*2180*/  IMAD R12, R12, UR8, RZ ;  /* 0x000000080c0c7c24 */ /* 0x000fe2000f8e02ff */
[-C--:B------:R-:W-:Y:S01]  /*2190*/  LEA R23, P1, R9, R26.reuse, 0x1 ;  /* 0x0000001a09177211 */ /* 0x080fe200078208ff */
[----:B------:R0:W-:Y:S01]  /*21a0*/  STL [R1+0x61c], R19 ;  /* 0x00061c1301007387 */ /* 0x0001e20000100800 */
[----:B------:R-:W-:Y:S01]  /*21b0*/  LEA R21, P0, R10, R26, 0x1 ;  /* 0x0000001a0a157211 */ /* 0x000fe200078008ff */
[----:B------:R-:W-:Y:S01]  /*21c0*/  @!P5 IMAD.MOV R18, RZ, RZ, -R18 ;  /* 0x000000ffff12d224 */ /* 0x000fe200078e0a12 */
[C---:B------:R-:W-:Y:S01]  /*21d0*/  SEL R15, R25.reuse, R15, !P3 ;  /* 0x0000000f190f7207 */ /* 0x040fe20005800000 */
[----:B------:R-:W-:Y:S01]  /*21e0*/  @!P6 IMAD.MOV R22, RZ, RZ, -R22 ;  /* 0x000000ffff16e224 */ /* 0x000fe200078e0a16 */
[----:B------:R-:W-:Y:S01]  /*21f0*/  SEL R16, R25, R16, !P3 ;  /* 0x0000001019107207 */ /* 0x000fe20005800000 */
[----:B------:R-:W-:Y:S01]  /*2200*/  IMAD R13, R13, UR8, RZ ;  /* 0x000000080d0d7c24 */ /* 0x000fe2000f8e02ff */
[----:B------:R1:W-:Y:S01]  /*2210*/  STL [R1+0x614], R23 ;  /* 0x0006141701007387 */ /* 0x0003e20000100800 */
[----:B------:R-:W-:Y:S01]  /*2220*/  IMAD R14, R14, UR8, RZ ;  /* 0x000000080e0e7c24 */ /* 0x000fe2000f8e02ff */
[----:B------:R-:W-:Y:S01]  /*2230*/  SEL R17, R25, R17, !P3 ;  /* 0x0000001119117207 */ /* 0x000fe20005800000 */
[----:B------:R-:W-:Y:S01]  /*2240*/  IMAD R15, R15, UR8, RZ ;  /* 0x000000080f0f7c24 */ /* 0x000fe2000f8e02ff */
[----:B0-----:R-:W-:Y:S01]  /*2250*/  LEA R19, P4, R11, R26, 0x1 ;  /* 0x0000001a0b137211 */ /* 0x001fe200078808ff */
[----:B------:R0:W-:Y:S01]  /*2260*/  STL [R1+0x60c], R21 ;  /* 0x00060c1501007387 */ /* 0x0001e20000100800 */
[C---:B------:R-:W-:Y:S01]  /*2270*/  SEL R18, R25.reuse, R18, !P3 ;  /* 0x0000001219127207 */ /* 0x040fe20005800000 */
[----:B------:R-:W-:Y:S01]  /*2280*/  IMAD R16, R16, UR8, RZ ;  /* 0x0000000810107c24 */ /* 0x000fe2000f8e02ff */
[----:B------:R-:W-:Y:S01]  /*2290*/  SEL R20, R25, R20, !P3 ;  /* 0x0000001419147207 */ /* 0x000fe20005800000 */
[----:B------:R2:W-:Y:S01]  /*22a0*/  STL [R1+0x604], R19 ;  /* 0x0006041301007387 */ /* 0x0005e20000100800 */
[----:B-1----:R-:W-:Y:S01]  /*22b0*/  LEA R23, P6, R12, R26, 0x1 ;  /* 0x0000001a0c177211 */ /* 0x002fe200078c08ff */
[----:B------:R-:W-:Y:S01]  /*22c0*/  IMAD R17, R17, UR8, RZ ;  /* 0x0000000811117c24 */ /* 0x000fe2000f8e02ff */
[----:B------:R-:W-:Y:S01]  /*22d0*/  SEL R22, R25, R22, !P3 ;  /* 0x0000001619167207 */ /* 0x000fe20005800000 */
[----:B------:R-:W-:Y:S01]  /*22e0*/  IMAD R18, R18, UR8, RZ ;  /* 0x0000000812127c24 */ /* 0x000fe2000f8e02ff */
[----:B------:R-:W-:Y:S01]  /*22f0*/  LEA.HI.X.SX32 R8, R8, R27, 0x1, P2 ;  /* 0x0000001b08087211 */ /* 0x000fe200010f0eff */
[----:B------:R-:W-:Y:S01]  /*2300*/  STL [R1+0x5fc], R23 ;  /* 0x0005fc1701007387 */ /* 0x000fe20000100800 */
[----:B0-----:R-:W-:Y:S01]  /*2310*/  LEA R21, P5, R13, R26, 0x1 ;  /* 0x0000001a0d157211 */ /* 0x001fe200078a08ff */
[----:B------:R-:W-:Y:S01]  /*2320*/  IMAD R20, R20, UR8, RZ ;  /* 0x0000000814147c24 */ /* 0x000fe2000f8e02ff */
[----:B------:R-:W-:-:S02]  /*2330*/  CS2R R24, SRZ ;  /* 0x0000000000187805 */ /* 0x000fc4000001ff00 */
[----:B--2---:R-:W-:Y:S01]  /*2340*/  LEA R19, P3, R14, R26, 0x1 ;  /* 0x0000001a0e137211 */ /* 0x004fe200078608ff */
[----:B------:R-:W-:Y:S01]  /*2350*/  IMAD R4, R4, UR13, RZ ;  /* 0x0000000d04047c24 */ /* 0x000fe2000f8e02ff */
[----:B------:R0:W-:Y:S01]  /*2360*/  STL [R1+0x5f4], R21 ;  /* 0x0005f41501007387 */ /* 0x0001e20000100800 */
[----:B------:R-:W-:Y:S01]  /*2370*/  IMAD R3, R3, UR13, RZ ;  /* 0x0000000d03037c24 */ /* 0x000fe2000f8e02ff */
[----:B------:R-:W-:Y:S01]  /*2380*/  CS2R R28, SRZ ;  /* 0x00000000001c7805 */ /* 0x000fe2000001ff00 */
[----:B------:R-:W-:Y:S01]  /*2390*/  IMAD.WIDE R250, R4, 0x2, RZ ;  /* 0x0000000204fa7825 */ /* 0x000fe200078e02ff */
[----:B------:R1:W-:Y:S01]  /*23a0*/  STL [R1+0x5ec], R19 ;  /* 0x0005ec1301007387 */ /* 0x0003e20000100800 */
[----:B------:R-:W-:Y:S02]  /*23b0*/  SHF.R.S32.HI R4, RZ, 0x5, R6 ;  /* 0x00000005ff047819 */ /* 0x000fe40000011406 */
[----:B------:R-:W-:Y:S01]  /*23c0*/  CS2R R30, SRZ ;  /* 0x00000000001e7805 */ /* 0x000fe2000001ff00 */
[----:B------:R-:W-:Y:S01]  /*23d0*/  IMAD.WIDE R248, R3, 0x2, RZ ;  /* 0x0000000203f87825 */ /* 0x000fe200078e02ff */
[----:B------:R2:W-:Y:S01]  /*23e0*/  STL [R1+0x618], R8 ;  /* 0x0006180801007387 */ /* 0x0005e20000100800 */
[----:B------:R-:W-:-:S02]  /*23f0*/  CS2R R32, SRZ ;  /* 0x0000000000207805 */ /* 0x000fc4000001ff00 */
[-C--:B0-----:R-:W-:Y:S01]  /*2400*/  LEA R21, P2, R15, R26.reuse, 0x1 ;  /* 0x0000001a0f157211 */ /* 0x081fe200078408ff */
[----:B------:R-:W-:Y:S01]  /*2410*/  IMAD R22, R22, UR8, RZ ;  /* 0x0000000816167c24 */ /* 0x000fe2000f8e02ff */
[----:B------:R-:W-:Y:S01]  /*2420*/  UMOV UR8, URZ ;  /* 0x0000003f00087c82 */ /* 0x000fe20008000000 */
[----:B------:R-:W-:Y:S02]  /*2430*/  CS2R R34, SRZ ;  /* 0x0000000000227805 */ /* 0x000fe4000001ff00 */
[-C--:B-1----:R-:W-:Y:S01]  /*2440*/  LEA.HI.X.SX32 R19, R9, R27.reuse, 0x1, P1 ;  /* 0x0000001b09137211 */ /* 0x082fe200008f0eff */
[----:B------:R-:W-:Y:S01]  /*2450*/  STL [R1+0x5e4], R21 ;  /* 0x0005e41501007387 */ /* 0x000fe20000100800 */
[----:B------:R-:W-:Y:S02]  /*2460*/  LEA.HI.X.SX32 R9, R10, R27, 0x1, P0 ;  /* 0x0000001b0a097211 */ /* 0x000fe400000f0eff */
[----:B------:R-:W-:Y:S02]  /*2470*/  CS2R R36, SRZ ;  /* 0x0000000000247805 */ /* 0x000fe4000001ff00 */
[-C--:B--2---:R-:W-:Y:S01]  /*2480*/  LEA R8, P1, R16, R26.reuse, 0x1 ;  /* 0x0000001a10087211 */ /* 0x084fe200078208ff */
[----:B------:R-:W-:Y:S01]  /*2490*/  STL [R1+0x610], R19 ;  /* 0x0006101301007387 */ /* 0x000fe20000100800 */
[----:B------:R-:W-:-:S02]  /*24a0*/  LEA R10, P0, R17, R26, 0x1 ;  /* 0x0000001a110a7211 */ /* 0x000fc400078008ff */
[----:B------:R-:W-:Y:S02]  /*24b0*/  CS2R R38, SRZ ;  /* 0x0000000000267805 */ /* 0x000fe4000001ff00 */
[----:B------:R-:W-:Y:S01]  /*24c0*/  CS2R R40, SRZ ;  /* 0x0000000000287805 */ /* 0x000fe2000001ff00 */
[----:B------:R0:W-:Y:S01]  /*24d0*/  STL [R1+0x5dc], R8 ;  /* 0x0005dc0801007387 */ /* 0x0001e20000100800 */
[----:B------:R-:W-:-:S03]  /*24e0*/  CS2R R42, SRZ ;  /* 0x00000000002a7805 */ /* 0x000fc6000001ff00 */
[----:B------:R1:W-:Y:S04]  /*24f0*/  STL [R1+0x608], R9 ;  /* 0x0006080901007387 */ /* 0x0003e80000100800 */
[----:B------:R2:W-:Y:S01]  /*2500*/  STL [R1+0xa0], R10 ;  /* 0x0000a00a01007387 */ /* 0x0005e20000100800 */
[----:B0-----:R-:W-:Y:S02]  /*2510*/  LEA.HI.X.SX32 R8, R11, R27, 0x1, P4 ;  /* 0x0000001b0b087211 */ /* 0x001fe400020f0eff */
[----:B-1----:R-:W-:-:S03]  /*2520*/  LEA R9, P4, R18, R26, 0x1 ;  /* 0x0000001a12097211 */ /* 0x002fc600078808ff */
[----:B------:R0:W-:Y:S01]  /*2530*/  STL [R1+0x600], R8 ;  /* 0x0006000801007387 */ /* 0x0001e20000100800 */
[----:B--2---:R-:W-:-:S03]  /*2540*/  LEA.HI.X.SX32 R10, R12, R27, 0x1, P6 ;  /* 0x0000001b0c0a7211 */ /* 0x004fc600030f0eff */
[----:B------:R1:W-:Y:S04]  /*2550*/  STL [R1+0x98], R9 ;  /* 0x0000980901007387 */ /* 0x0003e80000100800 */
[----:B------:R-:W-:Y:S01]  /*2560*/  STL [R1+0x5f8], R10 ;  /* 0x0005f80a01007387 */ /* 0x000fe20000100800 */
[----:B0-----:R-:W-:Y:S02]  /*2570*/  LEA R8, P6, R0, R26, 0x1 ;  /* 0x0000001a00087211 */ /* 0x001fe400078c08ff */
[----:B-1----:R-:W-:-:S03]  /*2580*/  LEA.HI.X.SX32 R9, R13, R27, 0x1, P5 ;  /* 0x0000001b0d097211 */ /* 0x002fc600028f0eff */
[----:B------:R0:W-:Y:S01]  /*2590*/  STL [R1+0x90], R8 ;  /* 0x0000900801007387 */ /* 0x0001e20000100800 */
[-C--:B------:R-:W-:Y:S02]  /*25a0*/  LEA R19, P5, R20, R26.reuse, 0x1 ;  /* 0x0000001a14137211 */ /* 0x080fe400078a08ff */
[-C--:B------:R-:W-:Y:S01]  /*25b0*/  LEA.HI.X.SX32 R0, R0, R27.reuse, 0x1, P6 ;  /* 0x0000001b00007211 */ /* 0x080fe200030f0eff */
[----:B------:R1:W-:Y:S01]  /*25c0*/  STL [R1+0x5f0], R9 ;  /* 0x0005f00901007387 */ /* 0x0003e20000100800 */
[-C--:B0-----:R-:W-:Y:S02]  /*25d0*/  LEA.HI.X.SX32 R8, R14, R27.reuse, 0x1, P3 ;  /* 0x0000001b0e087211 */ /* 0x081fe400018f0eff */
[-C--:B------:R-:W-:Y:S02]  /*25e0*/  LEA R21, P3, R7, R26.reuse, 0x1 ;  /* 0x0000001a07157211 */ /* 0x080fe400078608ff */
[----:B-1----:R-:W-:Y:S01]  /*25f0*/  LEA.HI.X.SX32 R9, R15, R27, 0x1, P2 ;  /* 0x0000001b0f097211 */ /* 0x002fe200010f0eff */
[----:B------:R0:W-:Y:S01]  /*2600*/  STL [R1+0x5e8], R8 ;  /* 0x0005e80801007387 */ /* 0x0001e20000100800 */
[----:B------:R-:W-:-:S03]  /*2610*/  LEA R23, P2, R22, R26, 0x1 ;  /* 0x0000001a16177211 */ /* 0x000fc600078408ff */
[----:B------:R1:W-:Y:S01]  /*2620*/  STL [R1+0x5e0], R9 ;  /* 0x0005e00901007387 */ /* 0x0003e20000100800 */
[-C--:B------:R-:W-:Y:S02]  /*2630*/  LEA.HI.X.SX32 R22, R22, R27.reuse, 0x1, P2 ;  /* 0x0000001b16167211 */ /* 0x080fe400010f0eff */
[-C--:B0-----:R-:W-:Y:S02]  /*2640*/  LEA.HI.X.SX32 R8, R16, R27.reuse, 0x1, P1 ;  /* 0x0000001b10087211 */ /* 0x081fe400008f0eff */
[C---:B------:R-:W-:Y:S02]  /*2650*/  LEA R10, P1, R252.reuse, R26, 0x1 ;  /* 0x0000001afc0a7211 */ /* 0x040fe400078208ff */
[-C--:B-1----:R-:W-:Y:S01]  /*2660*/  LEA.HI.X.SX32 R9, R17, R27.reuse, 0x1, P0 ;  /* 0x0000001b11097211 */ /* 0x082fe200000f0eff */
[----:B------:R0:W-:Y:S01]  /*2670*/  STL [R1+0xa4], R8 ;  /* 0x0000a40801007387 */ /* 0x0001e20000100800 */
[----:B------:R-:W-:-:S03]  /*2680*/  LEA.HI.X.SX32 R252, R252, R27, 0x1, P1 ;  /* 0x0000001bfcfc7211 */ /* 0x000fc600008f0eff */
[----:B------:R-:W-:Y:S04]  /*2690*/  STL [R1+0x80], R10 ;  /* 0x0000800a01007387 */ /* 0x000fe80000100800 */
[----:B------:R-:W-:Y:S01]  /*26a0*/  STL [R1+0x9c], R9 ;  /* 0x00009c0901007387 */ /* 0x000fe20000100800 */
[-C--:B0-----:R-:W-:Y:S02]  /*26b0*/  LEA.HI.X.SX32 R8, R18, R27.reuse, 0x1, P4 ;  /* 0x0000001b12087211 */ /* 0x081fe400020f0eff */
[-C--:B------:R-:W-:Y:S02]  /*26c0*/  LEA.HI.X.SX32 R18, R20, R27.reuse, 0x1, P5 ;  /* 0x0000001b14127211 */ /* 0x080fe400028f0eff */
[----:B------:R-:W-:Y:S01]  /*26d0*/  LEA.HI.X.SX32 R20, R7, R27, 0x1, P3 ;  /* 0x0000001b07147211 */ /* 0x000fe200018f0eff */
[----:B------:R-:W-:Y:S01]  /*26e0*/  STL [R1+0x94], R8 ;  /* 0x0000940801007387 */ /* 0x000fe20000100800 */
[----:B------:R-:W0:Y:S01]  /*26f0*/  LDC R7, c[0x0][0x238] ;  /* 0x00008e00ff077b82 */ /* 0x000e220000000800 */
[----:B------:R-:W-:-:S02]  /*2700*/  CS2R R26, SRZ ;  /* 0x00000000001a7805 */ /* 0x000fc4000001ff00 */
[----:B------:R1:W-:Y:S04]  /*2710*/  STL.64 [R1+0x638], R18 ;  /* 0x0006381201007387 */ /* 0x0003e80000100a00 */
[----:B------:R2:W-:Y:S04]  /*2720*/  STL [R1+0x84], R0 ;  /* 0x0000840001007387 */ /* 0x0005e80000100800 */
[----:B------:R3:W-:Y:S04]  /*2730*/  STL.64 [R1+0x640], R20 ;  /* 0x0006401401007387 */ /* 0x0007e80000100a00 */
[----:B------:R-:W-:Y:S01]  /*2740*/  STL [R1], RZ ;  /* 0x000000ff01007387 */ /* 0x000fe20000100800 */
[----:B-1----:R-:W-:-:S02]  /*2750*/  IMAD.WIDE R18, R2, 0x2, RZ ;  /* 0x0000000202127825 */ /* 0x002fc400078e02ff */
[----:B------:R-:W1:Y:S01]  /*2760*/  LDC R2, c[0x0][0x238] ;  /* 0x00008e00ff027b82 */ /* 0x000e620000000800 */
[----:B------:R-:W-:Y:S01]  /*2770*/  STL [R1+0x4], RZ ;  /* 0x000004ff01007387 */ /* 0x000fe20000100800 */
[----:B--2---:R-:W-:Y:S01]  /*2780*/  IMAD.U32 R0, RZ, RZ, UR12 ;  /* 0x0000000cff007e24 */ /* 0x004fe2000f8e00ff */
[----:B------:R-:W-:Y:S02]  /*2790*/  UIADD3 UR12, UP0, UR5, 0x80, URZ ;  /* 0x00000080050c7890 */ /* 0x000fe4000ff1e03f */
[----:B------:R-:W-:Y:S01]  /*27a0*/  STL [R1+0x8], RZ ;  /* 0x000008ff01007387 */ /* 0x000fe20000100800 */
[----:B---3--:R-:W-:Y:S01]  /*27b0*/  IMAD.WIDE R20, R5, 0x2, RZ ;  /* 0x0000000205147825 */ /* 0x008fe200078e02ff */
[----:B------:R-:W-:Y:S02]  /*27c0*/  UIADD3.X UR9, UR8, 0x40000040, URZ, UP0, !UPT ;  /* 0x4000004008097890 */ /* 0x000fe400087fe43f */
[----:B------:R-:W-:Y:S01]  /*27d0*/  STL [R1+0xc], RZ ;  /* 0x00000cff01007387 */ /* 0x000fe20000100800 */
[C---:B0-----:R-:W-:Y:S01]  /*27e0*/  IMAD R10, R7.reuse, 0x1e, RZ ;  /* 0x0000001e070a7824 */ /* 0x041fe200078e02ff */
[----:B------:R-:W-:Y:S01]  /*27f0*/  UMOV UR8, UR12 ;  /* 0x0000000c00087c82 */ /* 0x000fe20008000000 */
[C---:B------:R-:W-:Y:S01]  /*2800*/  IMAD R11, R7.reuse, 0x1d, RZ ;  /* 0x0000001d070b7824 */ /* 0x040fe200078e02ff */
[----:B------:R-:W-:Y:S01]  /*2810*/  STL [R1+0x10], RZ ;  /* 0x000010ff01007387 */ /* 0x000fe20000100800 */
[C---:B------:R-:W-:Y:S01]  /*2820*/  IMAD R12, R7.reuse, 0x1c, RZ ;  /* 0x0000001c070c7824 */ /* 0x040fe200078e02ff */
[----:B------:R-:W-:Y:S01]  /*2830*/  UIADD3.64 UR18, UR8, 0x80, URZ ;  /* 0x0000008008127897 */ /* 0x000fe2000fffe03f */
        /* <DEDUP_REMOVED lines=8> */
[----:B-1----:R-:W-:Y:S01]  /*28c0*/  IMAD R2, R2, 0x1f, RZ ;  /* 0x0000001f02027824 */ /* 0x002fe200078e02ff */
[----:B------:R-:W-:Y:S01]  /*28d0*/  STL [R1+0x1c], RZ ;  /* 0x00001cff01007387 */ /* 0x000fe20000100800 */
[----:B------:R-:W-:Y:S01]  /*28e0*/  IMAD R17, R7, 0x17, RZ ;  /* 0x0000001707117824 */ /* 0x000fe200078e02ff */
[----:B------:R-:W-:Y:S01]  /*28f0*/  UIADD3.64 UR16, UR8, 0x200, URZ ;  /* 0x0000020008107897 */ /* 0x000fe2000fffe03f */
[----:B------:R-:W-:Y:S01]  /*2900*/  IMAD.WIDE R2, R2, 0x2, R18 ;  /* 0x0000000202027825 */ /* 0x000fe200078e0212 */
[----:B------:R-:W-:Y:S01]  /*2910*/  STL [R1+0x20], RZ ;  /* 0x000020ff01007387 */ /* 0x000fe20000100800 */
[----:B------:R-:W-:-:S02]  /*2920*/  UIADD3.64 UR20, UR8, 0x280, URZ ;  /* 0x0000028008147897 */ /* 0x000fc4000fffe03f */
[C---:B------:R-:W-:Y:S01]  /*2930*/  IMAD R8, R7.reuse, 0xa, RZ ;  /* 0x0000000a07087824 */ /* 0x040fe200078e02ff */
[----:B------:R-:W-:Y:S01]  /*2940*/  STL [R1+0x24], RZ ;  /* 0x000024ff01007387 */ /* 0x000fe20000100800 */
[C---:B------:R-:W-:Y:S01]  /*2950*/  IMAD R9, R7.reuse, 0x9, RZ ;  /* 0x0000000907097824 */ /* 0x040fe200078e02ff */
[----:B------:R-:W-:Y:S01]  /*2960*/  UIADD3.64 UR24, UR8, 0x300, URZ ;  /* 0x0000030008187897 */ /* 0x000fe2000fffe03f */
[----:B------:R-:W-:Y:S01]  /*2970*/  IMAD.SHL.U32 R7, R7, 0x2, RZ ;  /* 0x0000000207077824 */ /* 0x000fe200078e00ff */
[----:B------:R-:W-:Y:S01]  /*2980*/  STL [R1+0x28], RZ ;  /* 0x000028ff01007387 */ /* 0x000fe20000100800 */
[----:B------:R-:W-:Y:S02]  /*2990*/  UIADD3.64 UR28, UR8, 0x380, URZ ;  /* 0x00000380081c7897 */ /* 0x000fe4000fffe03f */
[----:B------:R-:W-:Y:S01]  /*29a0*/  UIADD3.64 UR32, UR8, 0x400, URZ ;  /* 0x0000040008207897 */ /* 0x000fe2000fffe03f */
[----:B------:R-:W-:Y:S01]  /*29b0*/  STL [R1+0x2c], RZ ;  /* 0x00002cff01007387 */ /* 0x000fe20000100800 */
[----:B------:R-:W-:-:S02]  /*29c0*/  UIADD3.64 UR36, UR8, 0x480, URZ ;  /* 0x0000048008247897 */ /* 0x000fc4000fffe03f */
[----:B------:R-:W-:Y:S01]  /*29d0*/  UIADD3.64 UR40, UR8, 0x500, URZ ;  /* 0x0000050008287897 */ /* 0x000fe2000fffe03f */
[----:B------:R-:W-:Y:S01]  /*29e0*/  STL [R1+0x30], RZ ;  /* 0x000030ff01007387 */ /* 0x000fe20000100800 */
[----:B------:R-:W-:Y:S02]  /*29f0*/  UIADD3.64 UR44, UR8, 0x580, URZ ;  /* 0x00000580082c7897 */ /* 0x000fe4000fffe03f */
[----:B------:R-:W-:Y:S01]  /*2a00*/  UIADD3.64 UR48, UR8, 0x600, URZ ;  /* 0x0000060008307897 */ /* 0x000fe2000fffe03f */
[----:B------:R-:W-:Y:S01]  /*2a10*/  STL [R1+0x34], RZ ;  /* 0x000034ff01007387 */ /* 0x000fe20000100800 */
[----:B------:R-:W-:Y:S02]  /*2a20*/  UIADD3.64 UR52, UR8, 0x680, URZ ;  /* 0x0000068008347897 */ /* 0x000fe4000fffe03f */
[----:B------:R-:W-:Y:S01]  /*2a30*/  UIADD3.64 UR56, UR8, 0x700, URZ ;  /* 0x0000070008387897 */ /* 0x000fe2000fffe03f */
[----:B------:R-:W-:Y:S04]  /*2a40*/  STL [R1+0x38], RZ ;  /* 0x000038ff01007387 */ /* 0x000fe80000100800 */
        /* <DEDUP_REMOVED lines=17> */
[----:B------:R-:W-:Y:S04]  /*2b60*/  STL.64 [R1+0xe0], R18 ;  /* 0x0000e01201007387 */ /* 0x000fe80000100a00 */
[----:B------:R-:W-:Y:S04]  /*2b70*/  STL.64 [R1+0x88], R20 ;  /* 0x0000881401007387 */ /* 0x000fe80000100a00 */
[----:B------:R0:W-:Y:S04]  /*2b80*/  STL [R1+0x5d8], R4 ;  /* 0x0005d80401007387 */ /* 0x0001e80000100800 */
[----:B------:R1:W-:Y:S01]  /*2b90*/  STL.64 [R1+0x4a0], R2 ;  /* 0x0004a00201007387 */ /* 0x0003e20000100a00 */
[----:B0-----:R-:W-:-:S05]  /*2ba0*/  IMAD.WIDE R4, R10, 0x2, R20 ;  /* 0x000000020a047825 */ /* 0x001fca00078e0214 */
[----:B------:R0:W-:Y:S01]  /*2bb0*/  STL.64 [R1+0x498], R4 ;  /* 0x0004980401007387 */ /* 0x0001e20000100a00 */
[----:B-1----:R-:W-:-:S05]  /*2bc0*/  IMAD.WIDE R2, R10, 0x2, R250 ;  /* 0x000000020a027825 */ /* 0x002fca00078e02fa */
        /* <DEDUP_REMOVED lines=11> */
[----:B-1----:R-:W-:-:S04]  /*2c80*/  IMAD.WIDE R2, R11, 0x2, R18 ;  /* 0x000000020b027825 */ /* 0x002fc800078e0212 */
[C---:B------:R-:W-:Y:S01]  /*2c90*/  IMAD.WIDE R10, R12.reuse, 0x2, R250 ;  /* 0x000000020c0a7825 */ /* 0x040fe200078e02fa */
[----:B------:R1:W-:Y:S03]  /*2ca0*/  STL.64 [R1+0x460], R2 ;  /* 0x0004600201007387 */ /* 0x0003e60000100a00 */
[----:B0-----:R-:W-:-:S05]  /*2cb0*/  IMAD.WIDE R4, R12, 0x2, R20 ;  /* 0x000000020c047825 */ /* 0x001fca00078e0214 */
[----:B------:R0:W-:Y:S01]  /*2cc0*/  STL.64 [R1+0x458], R4 ;  /* 0x0004580401007387 */ /* 0x0001e20000100a00 */
[----:B-1----:R-:W-:-:S03]  /*2cd0*/  IMAD.WIDE R2, R12, 0x2, R248 ;  /* 0x000000020c027825 */ /* 0x002fc600078e02f8 */
[----:B------:R1:W-:Y:S04]  /*2ce0*/  STL.64 [R1+0x450], R10 ;  /* 0x0004500a01007387 */ /* 0x0003e80000100a00 */
[----:B------:R2:W-:Y:S01]  /*2cf0*/  STL.64 [R1+0x448], R2 ;  /* 0x0004480201007387 */ /* 0x0005e20000100a00 */
[----:B0-----:R-:W-:-:S04]  /*2d00*/  IMAD.WIDE R4, R12, 0x2, R18 ;  /* 0x000000020c047825 */ /* 0x001fc800078e0212 */
[C---:B-1----:R-:W-:Y:S01]  /*2d10*/  IMAD.WIDE R10, R13.reuse, 0x2, R20 ;  /* 0x000000020d0a7825 */ /* 0x042fe200078e0214 */
[----:B------:R0:W-:Y:S03]  /*2d20*/  STL.64 [R1+0x440], R4 ;  /* 0x0004400401007387 */ /* 0x0001e60000100a00 */
[C---:B--2---:R-:W-:Y:S01]  /*2d30*/  IMAD.WIDE R2, R13.reuse, 0x2, R250 ;  /* 0x000000020d027825 */ /* 0x044fe200078e02fa */
[----:B------:R1:W-:Y:S04]  /*2d40*/  STL.64 [R1+0x438], R10 ;  /* 0x0004380a01007387 */ /* 0x0003e80000100a00 */
[----:B------:R2:W-:Y:S01]  /*2d50*/  STL.64 [R1+0x430], R2 ;  /* 0x0004300201007387 */ /* 0x0005e20000100a00 */
[----:B0-----:R-:W-:-:S04]  /*2d60*/  IMAD.WIDE R4, R13, 0x2, R248 ;  /* 0x000000020d047825 */ /* 0x001fc800078e02f8 */
[----:B-1----:R-:W-:Y:S01]  /*2d70*/  IMAD.WIDE R10, R13, 0x2, R18 ;  /* 0x000000020d0a7825 */ /* 0x002fe200078e0212 */
[----:B------:R0:W-:Y:S03]  /*2d80*/  STL.64 [R1+0x428], R4 ;  /* 0x0004280401007387 */ /* 0x0001e60000100a00 */
[C---:B--2---:R-:W-:Y:S01]  /*2d90*/  IMAD.WIDE R2, R14.reuse, 0x2, R20 ;  /* 0x000000020e027825 */ /* 0x044fe200078e0214 */
[----:B------:R1:W-:Y:S03]  /*2da0*/  STL.64 [R1+0x420], R10 ;  /* 0x0004200a01007387 */ /* 0x0003e60000100a00 */
[----:B------:R-:W-:Y:S01]  /*2db0*/  IMAD.WIDE R12, R17, 0x2, R18 ;  /* 0x00000002110c7825 */ /* 0x000fe200078e0212 */
[----:B------:R2:W-:Y:S03]  /*2dc0*/  STL.64 [R1+0x418], R2 ;  /* 0x0004180201007387 */ /* 0x0005e60000100a00 */
[----:B0-----:R-:W-:-:S04]  /*2dd0*/  IMAD.WIDE R4, R14, 0x2, R250 ;  /* 0x000000020e047825 */ /* 0x001fc800078e02fa */
[C---:B-1----:R-:W-:Y:S01]  /*2de0*/  IMAD.WIDE R10, R14.reuse, 0x2, R248 ;  /* 0x000000020e0a7825 */ /* 0x042fe200078e02f8 */
[----:B------:R0:W-:Y:S03]  /*2df0*/  STL.64 [R1+0x410], R4 ;  /* 0x0004100401007387 */ /* 0x0001e60000100a00 */
[----:B--2---:R-:W-:Y:S01]  /*2e00*/  IMAD.WIDE R2, R14, 0x2, R18 ;  /* 0x000000020e027825 */ /* 0x004fe200078e0212 */
        /* <DEDUP_REMOVED lines=18> */
[----:B------:R1:W-:Y:S04]  /*2f30*/  STL.64 [R1+0x3c0], R10 ;  /* 0x0003c00a01007387 */ /* 0x0003e80000100a00 */
[----:B------:R2:W-:Y:S01]  /*2f40*/  STL.64 [R1+0x3b8], R2 ;  /* 0x0003b80201007387 */ /* 0x0005e20000100a00 */
[----:B0-----:R-:W0:Y:S01]  /*2f50*/  LDC R5, c[0x0][0x238] ;  /* 0x00008e00ff057b82 */ /* 0x001e220000000800 */
[----:B-1----:R-:W-:-:S04]  /*2f60*/  IMAD.WIDE R10, R17, 0x2, R250 ;  /* 0x00000002110a7825 */ /* 0x002fc800078e02fa */
[----:B--2---:R-:W-:Y:S01]  /*2f70*/  IMAD.WIDE R2, R17, 0x2, R248 ;  /* 0x0000000211027825 */ /* 0x004fe200078e02f8 */
[----:B------:R-:W-:Y:S04]  /*2f80*/  STL.64 [R1+0x3b0], R10 ;  /* 0x0003b00a01007387 */ /* 0x000fe80000100a00 */
[----:B------:R1:W-:Y:S04]  /*2f90*/  STL.64 [R1+0x3a8], R2 ;  /* 0x0003a80201007387 */ /* 0x0003e80000100a00 */
[----:B------:R2:W-:Y:S01]  /*2fa0*/  STL.64 [R1+0x3a0], R12 ;  /* 0x0003a00c01007387 */ /* 0x0005e20000100a00 */
[----:B0-----:R-:W-:Y:S01]  /*2fb0*/  IMAD R5, R5, 0x16, RZ ;  /* 0x0000001605057824 */ /* 0x001fe200078e02ff */
[----:B-1----:R-:W0:Y:S03]  /*2fc0*/  LDC R2, c[0x0][0x238] ;  /* 0x00008e00ff027b82 */ /* 0x002e260000000800 */
[----:B------:R-:W-:-:S04]  /*2fd0*/  IMAD.WIDE R10, R5, 0x2, R20 ;  /* 0x00000002050a7825 */ /* 0x000fc800078e0214 */
[C---:B------:R-:W-:Y:S01]  /*2fe0*/  IMAD.WIDE R14, R5.reuse, 0x2, R248 ;  /* 0x00000002050e7825 */ /* 0x040fe200078e02f8 */
[----:B------:R1:W-:Y:S03]  /*2ff0*/  STL.64 [R1+0x398], R10 ;  /* 0x0003980a01007387 */ /* 0x0003e60000100a00 */
[----:B--2---:R-:W-:-:S04]  /*3000*/  IMAD.WIDE R12, R5, 0x2, R18 ;  /* 0x00000002050c7825 */ /* 0x004fc800078e0212 */
[----:B-1----:R-:W-:Y:S02]  /*3010*/  IMAD.WIDE R10, R5, 0x2, R250 ;  /* 0x00000002050a7825 */ /* 0x002fe400078e02fa */
[----:B------:R-:W1:Y:S02]  /*3020*/  LDC R5, c[0x0][0x238] ;  /* 0x00008e00ff057b82 */ /* 0x000e640000000800 */
[----:B0-----:R-:W-:Y:S01]  /*3030*/  IMAD R2, R2, 0x15, RZ ;  /* 0x0000001502027824 */ /* 0x001fe200078e02ff */
[----:B------:R0:W-:Y:S04]  /*3040*/  STL.64 [R1+0x390], R10 ;  /* 0x0003900a01007387 */ /* 0x0001e80000100a00 */
[----:B------:R2:W-:Y:S04]  /*3050*/  STL.64 [R1+0x388], R14 ;  /* 0x0003880e01007387 */ /* 0x0005e80000100a00 */
[----:B------:R3:W-:Y:S01]  /*3060*/  STL.64 [R1+0x380], R12 ;  /* 0x0003800c01007387 */ /* 0x0007e20000100a00 */
[----:B0-----:R-:W-:-:S04]  /*3070*/  IMAD.WIDE R10, R2, 0x2, R20 ;  /* 0x00000002020a7825 */ /* 0x001fc800078e0214 */
[C---:B--2---:R-:W-:Y:S01]  /*3080*/  IMAD.WIDE R14, R2.reuse, 0x2, R248 ;  /* 0x00000002020e7825 */ /* 0x044fe200078e02f8 */
[----:B------:R0:W-:Y:S03]  /*3090*/  STL.64 [R1+0x378], R10 ;  /* 0x0003780a01007387 */ /* 0x0001e60000100a00 */
[----:B---3--:R-:W-:-:S04]  /*30a0*/  IMAD.WIDE R12, R2, 0x2, R18 ;  /* 0x00000002020c7825 */ /* 0x008fc800078e0212 */
[----:B-1----:R-:W-:Y:S02]  /*30b0*/  IMAD R5, R5, 0x14, RZ ;  /* 0x0000001405057824 */ /* 0x002fe400078e02ff */
[----:B0-----:R-:W-:Y:S02]  /*30c0*/  IMAD.WIDE R10, R2, 0x2, R250 ;  /* 0x00000002020a7825 */ /* 0x001fe400078e02fa */
[----:B------:R-:W0:Y:S03]  /*30d0*/  LDC R2, c[0x0][0x238] ;  /* 0x00008e00ff027b82 */ /* 0x000e260000000800 */
[----:B------:R1:W-:Y:S04]  /*30e0*/  STL.64 [R1+0x370], R10 ;  /* 0x0003700a01007387 */ /* 0x0003e80000100a00 */
[----:B------:R2:W-:Y:S04]  /*30f0*/  STL.64 [R1+0x368], R14 ;  /* 0x0003680e01007387 */ /* 0x0005e80000100a00 */
[----:B------:R3:W-:Y:S01]  /*3100*/  STL.64 [R1+0x360], R12 ;  /* 0x0003600c01007387 */ /* 0x0007e20000100a00 */
[----:B-1----:R-:W-:-:S04]  /*3110*/  IMAD.WIDE R10, R5, 0x2, R20 ;  /* 0x00000002050a7825 */ /* 0x002fc800078e0214 */
[C---:B--2---:R-:W-:Y:S01]  /*3120*/  IMAD.WIDE R14, R5.reuse, 0x2, R248 ;  /* 0x00000002050e7825 */ /* 0x044fe200078e02f8 */
[----:B------:R1:W-:Y:S03]  /*3130*/  STL.64 [R1+0x358], R10 ;  /* 0x0003580a01007387 */ /* 0x0003e60000100a00 */
[----:B---3--:R-:W-:-:S04]  /*3140*/  IMAD.WIDE R12, R5, 0x2, R18 ;  /* 0x00000002050c7825 */ /* 0x008fc800078e0212 */
[----:B0-----:R-:W-:Y:S02]  /*3150*/  IMAD R2, R2, 0x13, RZ ;  /* 0x0000001302027824 */ /* 0x001fe400078e02ff */
[----:B-1----:R-:W-:Y:S02]  /*3160*/  IMAD.WIDE R10, R5, 0x2, R250 ;  /* 0x00000002050a7825 */ /* 0x002fe400078e02fa */
        /* <DEDUP_REMOVED lines=28> */
[----:B0-----:R-:W-:Y:S02]  /*3330*/  IMAD.SHL.U32 R5, R5, 0x10, RZ ;  /* 0x0000001005057824 */ /* 0x001fe400078e00ff */
        /* <DEDUP_REMOVED lines=48> */
[C---:B---3--:R-:W-:Y:S01]  /*3640*/  IMAD.WIDE R12, R5.reuse, 0x2, R18 ;  /* 0x00000002050c7825 */ /* 0x048fe200078e0212 */
[----:B------:R-:W-:Y:S03]  /*3650*/  STL.64 [R1+0x250], R14 ;  /* 0x0002500e01007387 */ /* 0x000fe60000100a00 */
[----:B0-----:R-:W-:Y:S02]  /*3660*/  IMAD R2, R2, 0xb, RZ ;  /* 0x0000000b02027824 */ /* 0x001fe400078e02ff */
[----:B-1----:R-:W-:-:S04]  /*3670*/  IMAD.WIDE R10, R5, 0x2, R248 ;  /* 0x00000002050a7825 */ /* 0x002fc800078e02f8 */
[C---:B------:R-:W-:Y:S01]  /*3680*/  IMAD.WIDE R4, R2.reuse, 0x2, R20 ;  /* 0x0000000202047825 */ /* 0x040fe200078e0214 */
[----:B------:R0:W-:Y:S04]  /*3690*/  STL.64 [R1+0x248], R10 ;  /* 0x0002480a01007387 */ /* 0x0001e80000100a00 */
[----:B------:R1:W-:Y:S04]  /*36a0*/  STL.64 [R1+0x240], R12 ;  /* 0x0002400c01007387 */ /* 0x0003e80000100a00 */
[----:B------:R2:W-:Y:S01]  /*36b0*/  STL.64 [R1+0x238], R4 ;  /* 0x0002380401007387 */ /* 0x0005e20000100a00 */
[----:B0-----:R-:W-:-:S04]  /*36c0*/  IMAD.WIDE R10, R2, 0x2, R250 ;  /* 0x00000002020a7825 */ /* 0x001fc800078e02fa */
[C---:B-1----:R-:W-:Y:S01]  /*36d0*/  IMAD.WIDE R12, R2.reuse, 0x2, R248 ;  /* 0x00000002020c7825 */ /* 0x042fe200078e02f8 */
[----:B------:R0:W-:Y:S03]  /*36e0*/  STL.64 [R1+0x230], R10 ;  /* 0x0002300a01007387 */ /* 0x0001e60000100a00 */
[----:B--2---:R-:W-:Y:S01]  /*36f0*/  IMAD.WIDE R4, R2, 0x2, R18 ;  /* 0x0000000202047825 */ /* 0x004fe200078e0212 */
[----:B------:R1:W-:Y:S03]  /*3700*/  STL.64 [R1+0x228], R12 ;  /* 0x0002280c01007387 */ /* 0x0003e60000100a00 */
[C---:B------:R-:W-:Y:S01]  /*3710*/  IMAD.WIDE R2, R8.reuse, 0x2, R250 ;  /* 0x0000000208027825 */ /* 0x040fe200078e02fa */
[----:B------:R2:W-:Y:S03]  /*3720*/  STL.64 [R1+0x220], R4 ;  /* 0x0002200401007387 */ /* 0x0005e60000100a00 */
[----:B0-----:R-:W-:-:S04]  /*3730*/  IMAD.WIDE R10, R8, 0x2, R20 ;  /* 0x00000002080a7825 */ /* 0x001fc800078e0214 */
[----:B-1----:R-:W-:Y:S01]  /*3740*/  IMAD.WIDE R12, R9, 0x2, R250 ;  /* 0x00000002090c7825 */ /* 0x002fe200078e02fa */
[----:B------:R0:W-:Y:S03]  /*3750*/  STL.64 [R1+0x218], R10 ;  /* 0x0002180a01007387 */ /* 0x0001e60000100a00 */
[C---:B--2---:R-:W-:Y:S01]  /*3760*/  IMAD.WIDE R4, R8.reuse, 0x2, R248 ;  /* 0x0000000208047825 */ /* 0x044fe200078e02f8 */
[----:B------:R1:W-:Y:S04]  /*3770*/  STL.64 [R1+0x210], R2 ;  /* 0x0002100201007387 */ /* 0x0003e80000100a00 */
[----:B------:R2:W-:Y:S01]  /*3780*/  STL.64 [R1+0x208], R4 ;  /* 0x0002080401007387 */ /* 0x0005e20000100a00 */
[----:B0-----:R-:W-:-:S04]  /*3790*/  IMAD.WIDE R10, R8, 0x2, R18 ;  /* 0x00000002080a7825 */ /* 0x001fc800078e0212 */
[C---:B-1----:R-:W-:Y:S01]  /*37a0*/  IMAD.WIDE R2, R9.reuse, 0x2, R20 ;  /* 0x0000000209027825 */ /* 0x042fe200078e0214 */
[----:B------:R0:W-:Y:S01]  /*37b0*/  STL.64 [R1+0x200], R10 ;  /* 0x0002000a01007387 */ /* 0x0001e20000100a00 */
[----:B--2---:R-:W1:Y:S03]  /*37c0*/  LDC R5, c[0x0][0x238] ;  /* 0x00008e00ff057b82 */ /* 0x004e660000000800 */
[----:B------:R2:W-:Y:S04]  /*37d0*/  STL.64 [R1+0x1f8], R2 ;  /* 0x0001f80201007387 */ /* 0x0005e80000100a00 */
[----:B------:R-:W-:Y:S01]  /*37e0*/  STL.64 [R1+0x1f0], R12 ;  /* 0x0001f00c01007387 */ /* 0x000fe20000100a00 */
[----:B0-----:R-:W-:-:S04]  /*37f0*/  IMAD.WIDE R10, R9, 0x2, R18 ;  /* 0x00000002090a7825 */ /* 0x001fc800078e0212 */
[----:B--2---:R-:W-:-:S05]  /*3800*/  IMAD.WIDE R2, R9, 0x2, R248 ;  /* 0x0000000209027825 */ /* 0x004fca00078e02f8 */
[----:B------:R0:W-:Y:S04]  /*3810*/  STL.64 [R1+0x1e8], R2 ;  /* 0x0001e80201007387 */ /* 0x0001e80000100a00 */
[----:B------:R2:W-:Y:S01]  /*3820*/  STL.64 [R1+0x1e0], R10 ;  /* 0x0001e00a01007387 */ /* 0x0005e20000100a00 */
[----:B-1----:R-:W-:-:S04]  /*3830*/  IMAD.SHL.U32 R5, R5, 0x8, RZ ;  /* 0x0000000805057824 */ /* 0x002fc800078e00ff */
[C---:B------:R-:W-:Y:S01]  /*3840*/  IMAD.WIDE R8, R5.reuse, 0x2, R20 ;  /* 0x0000000205087825 */ /* 0x040fe200078e0214 */
[----:B0-----:R-:W0:Y:S03]  /*3850*/  LDC R2, c[0x0][0x238] ;  /* 0x00008e00ff027b82 */ /* 0x001e260000000800 */
[C---:B------:R-:W-:Y:S01]  /*3860*/  IMAD.WIDE R12, R5.reuse, 0x2, R248 ;  /* 0x00000002050c7825 */ /* 0x040fe200078e02f8 */
[----:B------:R1:W-:Y:S03]  /*3870*/  STL.64 [R1+0x1d8], R8 ;  /* 0x0001d80801007387 */ /* 0x0003e60000100a00 */
[----:B--2---:R-:W-:-:S04]  /*3880*/  IMAD.WIDE R10, R5, 0x2, R18 ;  /* 0x00000002050a7825 */ /* 0x004fc800078e0212 */
[----:B-1----:R-:W-:Y:S02]  /*3890*/  IMAD.WIDE R8, R5, 0x2, R250 ;  /* 0x0000000205087825 */ /* 0x002fe400078e02fa */
[----:B------:R-:W1:Y:S03]  /*38a0*/  LDC R5, c[0x0][0x238] ;  /* 0x00008e00ff057b82 */ /* 0x000e660000000800 */
[----:B------:R2:W-:Y:S01]  /*38b0*/  STL.64 [R1+0x1d0], R8 ;  /* 0x0001d00801007387 */ /* 0x0005e20000100a00 */
[----:B0-----:R-:W-:-:S03]  /*38c0*/  IMAD R2, R2, 0x7, RZ ;  /* 0x0000000702027824 */ /* 0x001fc600078e02ff */
[----:B------:R0:W-:Y:S04]  /*38d0*/  STL.64 [R1+0x1c8], R12 ;  /* 0x0001c80c01007387 */ /* 0x0001e80000100a00 */
[----:B------:R3:W-:Y:S01]  /*38e0*/  STL.64 [R1+0x1c0], R10 ;  /* 0x0001c00a01007387 */ /* 0x0007e20000100a00 */
[----:B--2---:R-:W-:-:S05]  /*38f0*/  IMAD.WIDE R8, R2, 0x2, R20 ;  /* 0x0000000202087825 */ /* 0x004fca00078e0214 */
[----:B------:R2:W-:Y:S01]  /*3900*/  STL.64 [R1+0x1b8], R8 ;  /* 0x0001b80801007387 */ /* 0x0005e20000100a00 */
[----:B0-----:R-:W-:-:S04]  /*3910*/  IMAD.WIDE R12, R2, 0x2, R248 ;  /* 0x00000002020c7825 */ /* 0x001fc800078e02f8 */
[----:B---3--:R-:W-:-:S04]  /*3920*/  IMAD.WIDE R10, R2, 0x2, R18 ;  /* 0x00000002020a7825 */ /* 0x008fc800078e0212 */
[----:B-1----:R-:W-:Y:S02]  /*3930*/  IMAD R5, R5, 0x6, RZ ;  /* 0x0000000605057824 */ /* 0x002fe400078e02ff */
[----:B--2---:R-:W-:Y:S02]  /*3940*/  IMAD.WIDE R8, R2, 0x2, R250 ;  /* 0x0000000202087825 */ /* 0x004fe400078e02fa */
        /* <DEDUP_REMOVED lines=29> */
[----:B0-----:R-:W-:Y:S01]  /*3b20*/  IMAD R2, R2, 0x3, RZ ;  /* 0x0000000302027824 */ /* 0x001fe200078e02ff */
[----:B------:R0:W-:Y:S01]  /*3b30*/  STL.64 [R1+0x148], R10 ;  /* 0x0001480a01007387 */ /* 0x0001e20000100a00 */
[----:B-1----:R-:W-:-:S04]  /*3b40*/  IMAD.WIDE R8, R5, 0x2, R18 ;  /* 0x0000000205087825 */ /* 0x002fc800078e0212 */
[C---:B------:R-:W-:Y:S01]  /*3b50*/  IMAD.WIDE R4, R2.reuse, 0x2, R20 ;  /* 0x0000000202047825 */ /* 0x040fe200078e0214 */
[----:B------:R1:W-:Y:S03]  /*3b60*/  STL.64 [R1+0x140], R8 ;  /* 0x0001400801007387 */ /* 0x0003e60000100a00 */
[C---:B0-----:R-:W-:Y:S01]  /*3b70*/  IMAD.WIDE R10, R2.reuse, 0x2, R250 ;  /* 0x00000002020a7825 */ /* 0x041fe200078e02fa */
[----:B------:R0:W-:Y:S04]  /*3b80*/  STL.64 [R1+0x138], R4 ;  /* 0x0001380401007387 */ /* 0x0001e80000100a00 */
[----:B------:R-:W-:Y:S01]  /*3b90*/  STL.64 [R1+0x130], R10 ;  /* 0x0001300a01007387 */ /* 0x000fe20000100a00 */
[----:B-1----:R-:W-:-:S04]  /*3ba0*/  IMAD.WIDE R8, R2, 0x2, R248 ;  /* 0x0000000202087825 */ /* 0x002fc800078e02f8 */
[----:B0-----:R-:W-:Y:S01]  /*3bb0*/  IMAD.WIDE R4, R2, 0x2, R18 ;  /* 0x0000000202047825 */ /* 0x001fe200078e0212 */
[----:B------:R0:W-:Y:S03]  /*3bc0*/  STL.64 [R1+0x128], R8 ;  /* 0x0001280801007387 */ /* 0x0001e60000100a00 */
[C---:B------:R-:W-:Y:S02]  /*3bd0*/  IMAD.WIDE R2, R7.reuse, 0x2, R20 ;  /* 0x0000000207027825 */ /* 0x040fe400078e0214 */
[----:B------:R1:W5:Y:S04]  /*3be0*/  LDL.LU.64 R20, [R1+0x640] ;  /* 0x0006400001147983 */ /* 0x0003680000300a00 */
[----:B------:R2:W-:Y:S01]  /*3bf0*/  STL.64 [R1+0x120], R4 ;  /* 0x0001200401007387 */ /* 0x0005e20000100a00 */
[----:B0-----:R-:W-:-:S03]  /*3c00*/  IMAD.WIDE R8, R7, 0x2, R250 ;  /* 0x0000000207087825 */ /* 0x001fc600078e02fa */
[----:B------:R0:W-:Y:S04]  /*3c10*/  STL.64 [R1+0x118], R2 ;  /* 0x0001180201007387 */ /* 0x0001e80000100a00 */
[----:B------:R1:W-:Y:S01]  /*3c20*/  STL.64 [R1+0x110], R8 ;  /* 0x0001100801007387 */ /* 0x0003e20000100a00 */
[----:B--2---:R-:W-:-:S04]  /*3c30*/  IMAD.WIDE R4, R7, 0x2, R248 ;  /* 0x0000000207047825 */ /* 0x004fc800078e02f8 */
[----:B0-----:R-:W-:Y:S02]  /*3c40*/  IMAD.WIDE R2, R7, 0x2, R18 ;  /* 0x0000000207027825 */ /* 0x001fe400078e0212 */
[----:B------:R1:W5:Y:S01]  /*3c50*/  LDL.LU.64 R18, [R1+0x638] ;  /* 0x0006380001127983 */ /* 0x0003620000300a00 */
[----:B------:R-:W-:-:S03]  /*3c60*/  UMOV UR15, 0x80000020 ;  /* 0x80000020000f7882 */ /* 0x000fc60000000000 */
[----:B------:R1:W-:Y:S04]  /*3c70*/  STL.64 [R1+0x108], R4 ;  /* 0x0001080401007387 */ /* 0x0003e80000100a00 */
[----:B------:R1:W-:Y:S02]  /*3c80*/  STL.64 [R1+0x100], R2 ;  /* 0x0001000201007387 */ /* 0x0003e40000100a00 */
.L_x_1:
[----:B------:R0:W-:Y:S01]  /*3c90*/  STL.64 [R1+0x8b0], R164 ;  /* 0x0008b0a401007387 */ /* 0x0001e20000100a00 */
[----:B-1----:R-:W-:Y:S01]  /*3ca0*/  MOV R2, UR49 ;  /* 0x0000003100027c02 */ /* 0x002fe20008000f00 */
[----:B------:R-:W-:Y:S02]  /*3cb0*/  ULDC UR12, c[0x0][0x23c] ;  /* 0x00008f00000c7ab9 */ /* 0x000fe40000000800 */
[----:B0-----:R-:W2:Y:S04]  /*3cc0*/  LDL.64 R164, [R1+0x108] ;  /* 0x0001080001a47983 */ /* 0x001ea80000100a00 */
[----:B------:R-:W-:Y:S04]  /*3cd0*/  STL.64 [R1+0x8a8], R166 ;  /* 0x0008a8a601007387 */ /* 0x000fe80000100a00 */
[----:B------:R0:W-:Y:S04]  /*3ce0*/  STL.64 [R1+0x8a0], R168 ;  /* 0x0008a0a801007387 */ /* 0x0001e80000100a00 */
[----:B0-----:R-:W3:Y:S04]  /*3cf0*/  LDL.64 R168, [R1+0x110] ;  /* 0x0001100001a87983 */ /* 0x001ee80000100a00 */
[----:B------:R-:W-:Y:S04]  /*3d00*/  STL.64 [R1+0x898], R170 ;  /* 0x000898aa01007387 */ /* 0x000fe80000100a00 */
[----:B------:R-:W-:Y:S04]  /*3d10*/  STL.64 [R1+0x890], R172 ;  /* 0x000890ac01007387 */ /* 0x000fe80000100a00 */
[----:B------:R0:W-:Y:S04]  /*3d20*/  STL.64 [R1+0x888], R174 ;  /* 0x000888ae01007387 */ /* 0x0001e80000100a00 */
[----:B0-----:R-:W4:Y:S04]  /*3d30*/  LDL.64 R174, [R1+0xe0] ;  /* 0x0000e00001ae7983 */ /* 0x001f280000100a00 */
[----:B------:R0:W-:Y:S04]  /*3d40*/  STL.64 [R1+0x880], R176 ;  /* 0x000880b001007387 */ /* 0x0001e80000100a00 */
[----:B------:R-:W-:Y:S04]  /*3d50*/  STL [R1+0x87c], R179 ;  /* 0x00087cb301007387 */ /* 0x000fe80000100800 */
        /* <DEDUP_REMOVED lines=95> */
[----:B------:R-:W-:Y:S04]  /*4350*/  STL.64 [R1+0x6f8], R86 ;  /* 0x0006f85601007387 */ /* 0x000fe80000100a00 */
        /* <DEDUP_REMOVED lines=15> */
[----:B------:R-:W-:Y:S04]  /*4450*/  STL [R1+0x678], R51 ;  /* 0x0006783301007387 */ /* 0x000fe80000100800 */
[----:B------:R-:W-:Y:S04]  /*4460*/  STL [R1+0x674], R52 ;  /* 0x0006743401007387 */ /* 0x000fe80000100800 */
[----:B------:R-:W-:Y:S04]  /*4470*/  STL [R1+0x670], R53 ;  /* 0x0006703501007387 */ /* 0x000fe80000100800 */
[----:B------:R-:W-:Y:S04]  /*4480*/  STL [R1+0x66c], R54 ;  /* 0x00066c3601007387 */ /* 0x000fe80000100800 */
[----:B------:R-:W-:Y:S04]  /*4490*/  STL [R1+0x668], R55 ;  /* 0x0006683701007387 */ /* 0x000fe80000100800 */
[----:B------:R-:W3:Y:S04]  /*44a0*/  LDL.64 R172, [R1+0x100] ;  /* 0x0001000001ac7983 */ /* 0x000ee80000100a00 */
[----:B------:R-:W3:Y:S04]  /*44b0*/  LDL.64 R166, [R1+0x118] ;  /* 0x0001180001a67983 */ /* 0x000ee80000100a00 */
[----:B------:R1:W-:Y:S04]  /*44c0*/  STL [R1+0x634], R2 ;  /* 0x0006340201007387 */ /* 0x0003e80000100800 */
[----:B0-----:R-:W2:Y:S01]  /*44d0*/  LDL.64 R176, [R1+0x88] ;  /* 0x0000880001b07983 */ /* 0x001ea20000100a00 */
[----:B------:R-:W-:-:S02]  /*44e0*/  ISETP.GT.AND P0, PT, R0, RZ, PT ;  /* 0x000000ff0000720c */ /* 0x000fc40003f04270 */
[----:B-----5:R-:W-:Y:S01]  /*44f0*/  IADD3 R4, P2, R248, UR60, RZ ;  /* 0x0000003cf8047c10 */ /* 0x020fe2000ff5e0ff */
[----:B------:R-:W3:Y:S01]  /*4500*/  LDL.64 R170, [R1+0x128] ;  /* 0x0001280001aa7983 */ /* 0x000ee20000100a00 */
[----:B------:R-:W-:Y:S02]  /*4510*/  PRMT R15, RZ, 0x7610, R15 ;  /* 0x00007610ff0f7816 */ /* 0x000fe4000000000f */
[----:B-1----:R-:W-:Y:S02]  /*4520*/  IADD3 R2, P1, R250, UR60, RZ ;  /* 0x0000003cfa027c10 */ /* 0x002fe4000ff3e0ff */
[----:B------:R-:W-:Y:S02]  /*4530*/  IADD3.X R5, R249, UR61, RZ, P2, !PT ;  /* 0x0000003df9057c10 */ /* 0x000fe400097fe4ff */
[----:B------:R-:W-:Y:S02]  /*4540*/  IADD3.X R3, R251, UR61, RZ, P1, !PT ;  /* 0x0000003dfb037c10 */ /* 0x000fe40008ffe4ff */
[----:B----4-:R-:W-:Y:S01]  /*4550*/  IADD3 R6, P1, R174, UR60, RZ ;  /* 0x0000003cae067c10 */ /* 0x010fe2000ff3e0ff */
[----:B------:R2:W4:Y:S01]  /*4560*/  @P0 LDG.E.U16 R15, desc[UR6][R4.64] ;  /* 0x00000006040f0981 */ /* 0x000522000c1e1500 */
[----:B------:R-:W-:-:S02]  /*4570*/  PRMT R13, RZ, 0x7610, R13 ;  /* 0x00007610ff0d7816 */ /* 0x000fc4000000000d */
[----:B------:R-:W-:Y:S02]  /*4580*/  IADD3.X R7, R175, UR61, RZ, P1, !PT ;  /* 0x0000003daf077c10 */ /* 0x000fe40008ffe4ff */
[----:B------:R-:W-:Y:S02]  /*4590*/  PRMT R17, RZ, 0x7610, R17 ;  /* 0x00007610ff117816 */ /* 0x000fe40000000011 */
[----:B------:R-:W-:Y:S01]  /*45a0*/  PRMT R16, RZ, 0x7610, R16 ;  /* 0x00007610ff107816 */ /* 0x000fe20000000010 */
[----:B------:R0:W4:Y:S01]  /*45b0*/  @P0 LDG.E.U16 R13, desc[UR6][R6.64] ;  /* 0x00000006060d0981 */ /* 0x000122000c1e1500 */
[----:B------:R-:W-:Y:S02]  /*45c0*/  PRMT R139, RZ, 0x7610, R139 ;  /* 0x00007610ff8b7816 */ /* 0x000fe4000000008b */
[----:B------:R-:W-:Y:S01]  /*45d0*/  PRMT R137, RZ, 0x7610, R137 ;  /* 0x00007610ff897816 */ /* 0x000fe20000000089 */
[----:B------:R3:W4:Y:S01]  /*45e0*/  @P0 LDG.E.U16 R17, desc[UR6][R2.64] ;  /* 0x0000000602110981 */ /* 0x000722000c1e1500 */
[----:B------:R-:W-:-:S02]  /*45f0*/  PRMT R138, RZ, 0x7610, R138 ;  /* 0x00007610ff8a7816 */ /* 0x000fc4000000008a */
[----:B------:R-:W-:Y:S02]  /*4600*/  PRMT R140, RZ, 0x7610, R140 ;  /* 0x00007610ff8c7816 */ /* 0x000fe4000000008c */
[----:B------:R-:W-:Y:S02]  /*4610*/  PRMT R90, RZ, 0x7610, R90 ;  /* 0x00007610ff5a7816 */ /* 0x000fe4000000005a */
[----:B------:R-:W-:Y:S02]  /*4620*/  PRMT R89, RZ, 0x7610, R89 ;  /* 0x00007610ff597816 */ /* 0x000fe40000000059 */
[----:B------:R-:W-:Y:S02]  /*4630*/  PRMT R91, RZ, 0x7610, R91 ;  /* 0x00007610ff5b7816 */ /* 0x000fe4000000005b */
[----:B------:R-:W-:Y:S02]  /*4640*/  PRMT R92, RZ, 0x7610, R92 ;  /* 0x00007610ff5c7816 */ /* 0x000fe4000000005c */
        /* <DEDUP_REMOVED lines=116> */
[----:B-----5:R-:W-:Y:S02]  /*4d90*/  LOP3.LUT R19, R19, R18, RZ, 0x3c, !PT ;  /* 0x0000001213137212 */ /* 0x020fe400078e3cff */
        /* <DEDUP_REMOVED lines=9> */
[----:B------:R-:W-:Y:S01]  /*4e30*/  PRMT R47, RZ, 0x7610, R47 ;  /* 0x00007610ff2f7816 */ /* 0x000fe2000000002f */
[----:B------:R-:W-:Y:S01]  /*4e40*/  UMOV UR13, 0x40000040 ;  /* 0x40000040000d7882 */ /* 0x000fe20000000000 */
[----:B------:R-:W-:Y:S01]  /*4e50*/  MOV R51, UR48 ;  /* 0x0000003000337c02 */ /* 0x000fe20008000f00 */
[----:B------:R-:W-:Y:S01]  /*4e60*/  UMOV UR50, UR14 ;  /* 0x0000000e00327c82 */ /* 0x000fe20008000000 */
[----:B------:R-:W-:Y:S01]  /*4e70*/  UMOV UR51, UR15 ;  /* 0x0000000f00337c82 */ /* 0x000fe20008000000 */
[----:B------:R-:W-:-:S02]  /*4e80*/  MOV R52, UR53 ;  /* 0x0000003500347c02 */ /* 0x000fc40008000f00 */
[----:B------:R-:W-:Y:S02]  /*4e90*/  MOV R53, UR52 ;  /* 0x0000003400357c02 */ /* 0x000fe40008000f00 */
[----:B--2---:R-:W-:Y:S01]  /*4ea0*/  IADD3 R4, P3, R176, UR60, RZ ;  /* 0x0000003cb0047c10 */ /* 0x004fe2000ff7e0ff */
[----:B------:R-:W-:Y:S01]  /*4eb0*/  UMOV UR54, UR10 ;  /* 0x0000000a00367c82 */ /* 0x000fe20008000000 */
[----:B------:R-:W-:Y:S01]  /*4ec0*/  UMOV UR55, UR11 ;  /* 0x0000000b00377c82 */ /* 0x000fe20008000000 */
[----:B------:R-:W-:Y:S02]  /*4ed0*/  MOV R54, UR57 ;  /* 0x0000003900367c02 */ /* 0x000fe40008000f00 */
[----:B------:R-:W-:Y:S02]  /*4ee0*/  IADD3.X R5, R177, UR61, RZ, P3, !PT ;  /* 0x0000003db1057c10 */ /* 0x000fe40009ffe4ff */
[----:B0-----:R-:W-:Y:S02]  /*4ef0*/  IADD3 R6, P3, R164, UR60, RZ ;  /* 0x0000003ca4067c10 */ /* 0x001fe4000ff7e0ff */
[----:B------:R-:W-:Y:S01]  /*4f00*/  ISETP.GT.AND P1, PT, R0, 0x2, PT ;  /* 0x000000020000780c */ /* 0x000fe20003f24270 */
[----:B------:R0:W2:Y:S01]  /*4f10*/  @P0 LDG.E.U16 R16, desc[UR6][R4.64] ;  /* 0x0000000604100981 */ /* 0x0000a2000c1e1500 */
[----:B------:R-:W-:-:S02]  /*4f20*/  IADD3.X R7, R165, UR61, RZ, P3, !PT ;  /* 0x0000003da5077c10 */ /* 0x000fc40009ffe4ff */
[----:B------:R-:W-:Y:S01]  /*4f30*/  MOV R55, UR56 ;  /* 0x0000003800377c02 */ /* 0x000fe20008000f00 */
[----:B------:R-:W4:Y:S01]  /*4f40*/  LDL.64 R164, [R1+0x130] ;  /* 0x0001300001a47983 */ /* 0x000f220000100a00 */
[----:B---3--:R-:W-:-:S04]  /*4f50*/  IADD3 R2, P2, R168, UR60, RZ ;  /* 0x0000003ca8027c10 */ /* 0x008fc8000ff5e0ff */
[----:B------:R-:W-:Y:S02]  /*4f60*/  IADD3.X R3, R169, UR61, RZ, P2, !PT ;  /* 0x0000003da9037c10 */ /* 0x000fe400097fe4ff */
[----:B------:R-:W3:Y:S04]  /*4f70*/  LDL.64 R168, [R1+0x120] ;  /* 0x0001200001a87983 */ /* 0x000ee80000100a00 */
[----:B------:R1:W2:Y:S01]  /*4f80*/  @P1 LDG.E.U16 R139, desc[UR6][R2.64] ;  /* 0x00000006028b1981 */ /* 0x0002a2000c1e1500 */
[----:B0-----:R-:W-:-:S03]  /*4f90*/  IADD3 R4, P2, R166, UR60, RZ ;  /* 0x0000003ca6047c10 */ /* 0x001fc6000ff5e0ff */
[----:B------:R-:W2:Y:S01]  /*4fa0*/  @P1 LDG.E.U16 R138, desc[UR6][R6.64] ;  /* 0x00000006068a1981 */ /* 0x000ea2000c1e1500 */
[----:B-1----:R-:W-:-:S04]  /*4fb0*/  IADD3 R2, P0, R172, UR60, RZ ;  /* 0x0000003cac027c10 */ /* 0x002fc8000ff1e0ff */
[----:B------:R-:W-:Y:S02]  /*4fc0*/  IADD3.X R3, R173, UR61, RZ, P0, !PT ;  /* 0x0000003dad037c10 */ /* 0x000fe400087fe4ff */
[----:B------:R-:W-:Y:S01]  /*4fd0*/  IADD3.X R5, R167, UR61, RZ, P2, !PT ;  /* 0x0000003da7057c10 */ /* 0x000fe200097fe4ff */
[----:B------:R-:W2:Y:S04]  /*4fe0*/  LDL.64 R172, [R1+0x138] ;  /* 0x0001380001ac7983 */ /* 0x000ea80000100a00 */
[----:B------:R4:W2:Y:S01]  /*4ff0*/  @P1 LDG.E.U16 R137, desc[UR6][R2.64] ;  /* 0x0000000602891981 */ /* 0x0008a2000c1e1500 */
[----:B------:R-:W-:-:S03]  /*5000*/  ISETP.GT.AND P0, PT, R0, 0x3, PT ;  /* 0x000000030000780c */ /* 0x000fc60003f04270 */
[----:B------:R0:W2:Y:S04]  /*5010*/  @P1 LDG.E.U16 R140, desc[UR6][R4.64] ;  /* 0x00000006048c1981 */ /* 0x0000a8000c1e1500 */
[----:B------:R-:W2:Y:S01]  /*5020*/  LDL.64 R166, [R1+0x150] ;  /* 0x0001500001a67983 */ /* 0x000ea20000100a00 */
[----:B----4-:R-:W-:-:S04]  /*5030*/  IADD3 R2, P2, R164, UR60, RZ ;  /* 0x0000003ca4027c10 */ /* 0x010fc8000ff5e0ff */
[----:B------:R-:W-:Y:S02]  /*5040*/  IADD3.X R3, R165, UR61, RZ, P2, !PT ;  /* 0x0000003da5037c10 */ /* 0x000fe400097fe4ff */
[----:B------:R-:W4:Y:S01]  /*5050*/  LDL.64 R164, [R1+0x148] ;  /* 0x0001480001a47983 */ /* 0x000f220000100a00 */
[----:B0-----:R-:W-:Y:S02]  /*5060*/  IADD3 R4, P1, R170, UR60, RZ ;  /* 0x0000003caa047c10 */ /* 0x001fe4000ff3e0ff */
[----:B---3--:R-:W-:Y:S01]  /*5070*/  IADD3 R6, P2, R168, UR60, RZ ;  /* 0x0000003ca8067c10 */ /* 0x008fe2000ff5e0ff */
[----:B------:R-:W3:Y:S01]  /*5080*/  @P0 LDG.E.U16 R91, desc[UR6][R2.64] ;  /* 0x00000006025b0981 */ /* 0x000ee2000c1e1500 */
[----:B------:R-:W-:Y:S02]  /*5090*/  IADD3.X R5, R171, UR61, RZ, P1, !PT ;  /* 0x0000003dab057c10 */ /* 0x000fe40008ffe4ff */
[----:B------:R-:W-:Y:S01]  /*50a0*/  IADD3.X R7, R169, UR61, RZ, P2, !PT ;  /* 0x0000003da9077c10 */ /* 0x000fe200097fe4ff */
[----:B------:R-:W3:Y:S04]  /*50b0*/  LDL.64 R170, [R1+0x140] ;  /* 0x0001400001aa7983 */ /* 0x000ee80000100a00 */
[----:B------:R2:W3:Y:S04]  /*50c0*/  @P0 LDG.E.U16 R90, desc[UR6][R4.64] ;  /* 0x00000006045a0981 */ /* 0x0004e8000c1e1500 */
[----:B------:R4:W3:Y:S04]  /*50d0*/  @P0 LDG.E.U16 R89, desc[UR6][R6.64] ;  /* 0x0000000606590981 */ /* 0x0008e8000c1e1500 */
[----:B------:R-:W3:Y:S01]  /*50e0*/  LDL.64 R168, [R1+0x158] ;  /* 0x0001580001a87983 */ /* 0x000ee20000100a00 */
[----:B--2---:R-:W-:-:S04]  /*50f0*/  IADD3 R4, P3, R172, UR60, RZ ;  /* 0x0000003cac047c10 */ /* 0x004fc8000ff7e0ff */
[----:B------:R-:W-:Y:S02]  /*5100*/  IADD3.X R5, R173, UR61, RZ, P3, !PT ;  /* 0x0000003dad057c10 */ /* 0x000fe40009ffe4ff */
[----:B------:R-:W-:Y:S01]  /*5110*/  ISETP.GT.AND P1, PT, R0, 0x4, PT ;  /* 0x000000040000780c */ /* 0x000fe20003f24270 */
[----:B------:R-:W2:Y:S04]  /*5120*/  LDL.64 R172, [R1+0x168] ;  /* 0x0001680001ac7983 */ /* 0x000ea80000100a00 */
[----:B------:R3:W2:Y:S01]  /*5130*/  @P0 LDG.E.U16 R92, desc[UR6][R4.64] ;  /* 0x00000006045c0981 */ /* 0x0006a2000c1e1500 */
[----:B----4-:R-:W-:-:S04]  /*5140*/  IADD3 R6, P3, R164, UR60, RZ ;  /* 0x0000003ca4067c10 */ /* 0x010fc8000ff7e0ff */
[----:B------:R-:W-:Y:S02]  /*5150*/  IADD3.X R7, R165, UR61, RZ, P3, !PT ;  /* 0x0000003da5077c10 */ /* 0x000fe40009ffe4ff */
[----:B------:R-:W4:Y:S01]  /*5160*/  LDL.64 R164, [R1+0x170] ;  /* 0x0001700001a47983 */ /* 0x000f220000100a00 */
[----:B------:R-:W-:-:S03]  /*5170*/  IADD3 R2, P2, R166, UR60, RZ ;  /* 0x0000003ca6027c10 */ /* 0x000fc6000ff5e0ff */
[----:B------:R-:W2:Y:S01]  /*5180*/  @P1 LDG.E.U16 R106, desc[UR6][R6.64] ;  /* 0x00000006066a1981 */ /* 0x000ea2000c1e1500 */
[----:B------:R-:W-:-:S03]  /*5190*/  IADD3.X R3, R167, UR61, RZ, P2, !PT ;  /* 0x0000003da7037c10 */ /* 0x000fc600097fe4ff */
[----:B------:R-:W2:Y:S04]  /*51a0*/  LDL.64 R166, [R1+0x160] ;  /* 0x0001600001a67983 */ /* 0x000ea80000100a00 */
[----:B------:R0:W2:Y:S01]  /*51b0*/  @P1 LDG.E.U16 R107, desc[UR6][R2.64] ;  /* 0x00000006026b1981 */ /* 0x0000a2000c1e1500 */
[----:B---3--:R-:W-:Y:S02]  /*51c0*/  IADD3 R4, P2, R168, UR60, RZ ;  /* 0x0000003ca8047c10 */ /* 0x008fe4000ff5e0ff */
[----:B0-----:R-:W-:-:S04]  /*51d0*/  IADD3 R2, P0, R170, UR60, RZ ;  /* 0x0000003caa027c10 */ /* 0x001fc8000ff1e0ff */
[----:B------:R-:W-:Y:S02]  /*51e0*/  IADD3.X R3, R171, UR61, RZ, P0, !PT ;  /* 0x0000003dab037c10 */ /* 0x000fe400087fe4ff */
[----:B------:R-:W-:Y:S01]  /*51f0*/  IADD3.X R5, R169, UR61, RZ, P2, !PT ;  /* 0x0000003da9057c10 */ /* 0x000fe200097fe4ff */
[----:B------:R-:W3:Y:S04]  /*5200*/  LDL.64 R170, [R1+0x178] ;  /* 0x0001780001aa7983 */ /* 0x000ee80000100a00 */
[----:B------:R4:W3:Y:S01]  /*5210*/  @P1 LDG.E.U16 R105, desc[UR6][R2.64] ;  /* 0x0000000602691981 */ /* 0x0008e2000c1e1500 */
[----:B------:R-:W-:-:S03]  /*5220*/  ISETP.GT.AND P0, PT, R0, 0x5, PT ;  /* 0x000000050000780c */ /* 0x000fc60003f04270 */
[----:B------:R2:W3:Y:S04]  /*5230*/  @P1 LDG.E.U16 R108, desc[UR6][R4.64] ;  /* 0x00000006046c1981 */ /* 0x0004e8000c1e1500 */
[----:B------:R-:W3:Y:S01]  /*5240*/  LDL.64 R168, [R1+0x190] ;  /* 0x0001900001a87983 */ /* 0x000ee20000100a00 */
[----:B----4-:R-:W-:-:S04]  /*5250*/  IADD3 R2, P2, R164, UR60, RZ ;  /* 0x0000003ca4027c10 */ /* 0x010fc8000ff5e0ff */
[----:B------:R-:W-:Y:S02]  /*5260*/  IADD3.X R3, R165, UR61, RZ, P2, !PT ;  /* 0x0000003da5037c10 */ /* 0x000fe400097fe4ff */
[----:B------:R-:W4:Y:S01]  /*5270*/  LDL.64 R164, [R1+0x188] ;  /* 0x0001880001a47983 */ /* 0x000f220000100a00 */
[----:B--2---:R-:W-:Y:S02]  /*5280*/  IADD3 R4, P1, R172, UR60, RZ ;  /* 0x0000003cac047c10 */ /* 0x004fe4000ff3e0ff */
[----:B------:R-:W-:Y:S01]  /*5290*/  IADD3 R6, P2, R166, UR60, RZ ;  /* 0x0000003ca6067c10 */ /* 0x000fe2000ff5e0ff */
[----:B------:R-:W2:Y:S01]  /*52a0*/  @P0 LDG.E.U16 R27, desc[UR6][R2.64] ;  /* 0x00000006021b0981 */ /* 0x000ea2000c1e1500 */
[----:B------:R-:W-:Y:S02]  /*52b0*/  IADD3.X R5, R173, UR61, RZ, P1, !PT ;  /* 0x0000003dad057c10 */ /* 0x000fe40008ffe4ff */
[----:B------:R-:W-:Y:S01]  /*52c0*/  IADD3.X R7, R167, UR61, RZ, P2, !PT ;  /* 0x0000003da7077c10 */ /* 0x000fe200097fe4ff */
[----:B------:R-:W2:Y:S04]  /*52d0*/  LDL.64 R172, [R1+0x180] ;  /* 0x0001800001ac7983 */ /* 0x000ea80000100a00 */
[----:B------:R3:W2:Y:S04]  /*52e0*/  @P0 LDG.E.U16 R26, desc[UR6][R4.64] ;  /* 0x00000006041a0981 */ /* 0x0006a8000c1e1500 */
[----:B------:R4:W2:Y:S04]  /*52f0*/  @P0 LDG.E.U16 R25, desc[UR6][R6.64] ;  /* 0x0000000606190981 */ /* 0x0008a8000c1e1500 */
[----:B------:R-:W2:Y:S01]  /*5300*/  LDL.64 R166, [R1+0x198] ;  /* 0x0001980001a67983 */ /* 0x000ea20000100a00 */
[----:B---3--:R-:W-:-:S04]  /*5310*/  IADD3 R4, P3, R170, UR60, RZ ;  /* 0x0000003caa047c10 */ /* 0x008fc8000ff7e0ff */
[----:B------:R-:W-:Y:S02]  /*5320*/  IADD3.X R5, R171, UR61, RZ, P3, !PT ;  /* 0x0000003dab057c10 */ /* 0x000fe40009ffe4ff */
[----:B------:R-:W-:Y:S01]  /*5330*/  ISETP.GT.AND P1, PT, R0, 0x6, PT ;  /* 0x000000060000780c */ /* 0x000fe20003f24270 */
[----:B------:R-:W3:Y:S04]  /*5340*/  LDL.64 R170, [R1+0x1a8] ;  /* 0x0001a80001aa7983 */ /* 0x000ee80000100a00 */
[----:B------:R2:W3:Y:S01]  /*5350*/  @P0 LDG.E.U16 R28, desc[UR6][R4.64] ;  /* 0x00000006041c0981 */ /* 0x0004e2000c1e1500 */
[----:B----4-:R-:W-:-:S04]  /*5360*/  IADD3 R6, P3, R164, UR60, RZ ;  /* 0x0000003ca4067c10 */ /* 0x010fc8000ff7e0ff */
[----:B------:R-:W-:Y:S02]  /*5370*/  IADD3.X R7, R165, UR61, RZ, P3, !PT ;  /* 0x0000003da5077c10 */ /* 0x000fe40009ffe4ff */
[----:B------:R-:W4:Y:S01]  /*5380*/  LDL.64 R164, [R1+0x1b0] ;  /* 0x0001b00001a47983 */ /* 0x000f220000100a00 */
[----:B------:R-:W-:-:S03]  /*5390*/  IADD3 R2, P2, R168, UR60, RZ ;  /* 0x0000003ca8027c10 */ /* 0x000fc6000ff5e0ff */
[----:B------:R-:W3:Y:S01]  /*53a0*/  @P1 LDG.E.U16 R79, desc[UR6][R6.64] ;  /* 0x00000006064f1981 */ /* 0x000ee2000c1e1500 */
[----:B------:R-:W-:-:S03]  /*53b0*/  IADD3.X R3, R169, UR61, RZ, P2, !PT ;  /* 0x0000003da9037c10 */ /* 0x000fc600097fe4ff */
[----:B------:R-:W3:Y:S04]  /*53c0*/  LDL.64 R168, [R1+0x1a0] ;  /* 0x0001a00001a87983 */ /* 0x000ee80000100a00 */
[----:B------:R0:W3:Y:S01]  /*53d0*/  @P1 LDG.E.U16 R78, desc[UR6][R2.64] ;  /* 0x00000006024e1981 */ /* 0x0000e2000c1e1500 */
[----:B--2---:R-:W-:Y:S02]  /*53e0*/  IADD3 R4, P2, R166, UR60, RZ ;  /* 0x0000003ca6047c10 */ /* 0x004fe4000ff5e0ff */
[----:B0-----:R-:W-:-:S04]  /*53f0*/  IADD3 R2, P0, R172, UR60, RZ ;  /* 0x0000003cac027c10 */ /* 0x001fc8000ff1e0ff */
        /* <DEDUP_REMOVED lines=10> */
[----:B---3--:R-:W-:Y:S02]  /*54a0*/  IADD3 R4, P1, R170, UR60, RZ ;  /* 0x0000003caa047c10 */ /* 0x008fe4000ff3e0ff */
[----:B------:R-:W-:Y:S01]  /*54b0*/  IADD3 R6, P2, R168, UR60, RZ ;  /* 0x0000003ca8067c10 */ /* 0x000fe2000ff5e0ff */
        /* <DEDUP_REMOVED lines=161> */
[----:B------:R4:W3:Y:S04]  /*5ed0*/  @P1 LDG.E.U16 R12, desc[UR6][R2.64] ;  /* 0x00000006020c1981 */ /* 0x0008e8000c1e1500 */
[----:B------:R-:W3:Y:S01]  /*5ee0*/  LDL.64 R168, [R1+0x310] ;  /* 0x0003100001a87983 */ /* 0x000ee20000100a00 */
[----:B------:R-:W-:-:S03]  /*5ef0*/  ISETP.GT.AND P0, PT, R0, 0x11, PT ;  /* 0x000000110000780c */ /* 0x000fc60003f04270 */
[----:B------:R2:W3:Y:S01]  /*5f00*/  @P1 LDG.E.U16 R180, desc[UR6][R4.64] ;  /* 0x0000000604b41981 */ /* 0x0004e2000c1e1500 */
        /* <DEDUP_REMOVED lines=14> */
[----:B------:R-:W3:Y:S01]  /*5ff0*/  LDL.64 R170, [R1+0x328] ;  /* 0x0003280001aa7983 */ /* 0x000ee20000100a00 */
[----:B------:R-:W-:Y:S02]  /*6000*/  IADD3 R2, P2, R168, UR60, RZ ;  /* 0x0000003ca8027c10 */ /* 0x000fe4000ff5e0ff */
[----:B------:R-:W-:Y:S01]  /*6010*/  ISETP.GT.AND P1, PT, R0, 0x12, PT ;  /* 0x000000120000780c */ /* 0x000fe20003f24270 */
[----:B------:R-:W3:Y:S01]  /*6020*/  @P0 LDG.E.U16 R132, desc[UR6][R4.64] ;  /* 0x0000000604840981 */ /* 0x000ee2000c1e1500 */
[----:B------:R-:W-:-:S03]  /*6030*/  IADD3.X R3, R169, UR61, RZ, P2, !PT ;  /* 0x0000003da9037c10 */ /* 0x000fc600097fe4ff */
[----:B------:R-:W3:Y:S08]  /*6040*/  LDL.64 R168, [R1+0x320] ;  /* 0x0003200001a87983 */ /* 0x000ef00000100a00 */
[----:B------:R2:W3:Y:S01]  /*6050*/  @P1 LDG.E.U16 R147, desc[UR6][R2.64] ;  /* 0x0000000602931981 */ /* 0x0004e2000c1e1500 */
[----:B----4-:R-:W-:-:S04]  /*6060*/  IADD3 R6, P3, R164, UR60, RZ ;  /* 0x0000003ca4067c10 */ /* 0x010fc8000ff7e0ff */
[----:B------:R-:W-:Y:S02]  /*6070*/  IADD3.X R7, R165, UR61, RZ, P3, !PT ;  /* 0x0000003da5077c10 */ /* 0x000fe40009ffe4ff */
[----:B------:R-:W4:Y:S01]  /*6080*/  LDL.64 R164, [R1+0x330] ;  /* 0x0003300001a47983 */ /* 0x000f220000100a00 */
[----:B--2---:R-:W-:-:S03]  /*6090*/  IADD3 R2, P0, R172, UR60, RZ ;  /* 0x0000003cac027c10 */ /* 0x004fc6000ff1e0ff */
[----:B------:R-:W2:Y:S01]  /*60a0*/  @P1 LDG.E.U16 R146, desc[UR6][R6.64] ;  /* 0x0000000606921981 */ /* 0x000ea2000c1e1500 */
[----:B------:R-:W-:-:S03]  /*60b0*/  IADD3.X R3, R173, UR61, RZ, P0, !PT ;  /* 0x0000003dad037c10 */ /* 0x000fc600087fe4ff */
[----:B------:R-:W2:Y:S04]  /*60c0*/  LDL.64 R172, [R1+0x338] ;  /* 0x0003380001ac7983 */ /* 0x000ea80000100a00 */
[----:B------:R-:W2:Y:S01]  /*60d0*/  @P1 LDG.E.U16 R145, desc[UR6][R2.64] ;  /* 0x0000000602911981 */ /* 0x000ea2000c1e1500 */
[----:B------:R-:W-:-:S04]  /*60e0*/  IADD3 R4, P2, R166, UR60, RZ ;  /* 0x0000003ca6047c10 */ /* 0x000fc8000ff5e0ff */
[----:B------:R-:W-:Y:S02]  /*60f0*/  IADD3.X R5, R167, UR61, RZ, P2, !PT ;  /* 0x0000003da7057c10 */ /* 0x000fe400097fe4ff */
[----:B------:R-:W2:Y:S04]  /*6100*/  LDL.64 R166, [R1+0x350] ;  /* 0x0003500001a67983 */ /* 0x000ea80000100a00 */
[----:B------:R3:W2:Y:S02]  /*6110*/  @P1 LDG.E.U16 R148, desc[UR6][R4.64] ;  /* 0x0000000604941981 */ /* 0x0006a4000c1e1500 */
[----:B---3--:R-:W-:-:S04]  /*6120*/  IADD3 R4, P1, R170, UR60, RZ ;  /* 0x0000003caa047c10 */ /* 0x008fc8000ff3e0ff */
[----:B------:R-:W-:Y:S02]  /*6130*/  IADD3.X R5, R171, UR61, RZ, P1, !PT ;  /* 0x0000003dab057c10 */ /* 0x000fe40008ffe4ff */
[----:B------:R-:W3:Y:S01]  /*6140*/  LDL.64 R170, [R1+0x340] ;  /* 0x0003400001aa7983 */ /* 0x000ee20000100a00 */
[----:B----4-:R-:W-:-:S04]  /*6150*/  IADD3 R2, P2, R164, UR60, RZ ;  /* 0x0000003ca4027c10 */ /* 0x010fc8000ff5e0ff */
[----:B------:R-:W-:Y:S02]  /*6160*/  IADD3.X R3, R165, UR61, RZ, P2, !PT ;  /* 0x0000003da5037c10 */ /* 0x000fe400097fe4ff */
[----:B------:R-:W4:Y:S01]  /*6170*/  LDL.64 R164, [R1+0x348] ;  /* 0x0003480001a47983 */ /* 0x000f220000100a00 */
[----:B------:R-:W-:-:S04]  /*6180*/  IADD3 R6, P2, R168, UR60, RZ ;  /* 0x0000003ca8067c10 */ /* 0x000fc8000ff5e0ff */
[----:B------:R-:W-:Y:S02]  /*6190*/  IADD3.X R7, R169, UR61, RZ, P2, !PT ;  /* 0x0000003da9077c10 */ /* 0x000fe400097fe4ff */
[----:B------:R-:W4:Y:S01]  /*61a0*/  LDL.64 R168, [R1+0x358] ;  /* 0x0003580001a87983 */ /* 0x000f220000100a00 */
[C---:B------:R-:W-:Y:S02]  /*61b0*/  ISETP.GT.AND P0, PT, R0.reuse, 0x13, PT ;  /* 0x000000130000780c */ /* 0x040fe40003f04270 */
[----:B------:R-:W-:-:S11]  /*61c0*/  ISETP.GT.AND P1, PT, R0, 0x14, PT ;  /* 0x000000140000780c */ /* 0x000fd60003f24270 */
[----:B------:R2:W4:Y:S04]  /*61d0*/  @P0 LDG.E.U16 R98, desc[UR6][R4.64] ;  /* 0x0000000604620981 */ /* 0x000528000c1e1500 */
[----:B------:R0:W4:Y:S04]  /*61e0*/  @P0 LDG.E.U16 R99, desc[UR6][R2.64] ;  /* 0x0000000602630981 */ /* 0x000128000c1e1500 */
[----:B------:R-:W4:Y:S01]  /*61f0*/  @P0 LDG.E.U16 R97, desc[UR6][R6.64] ;  /* 0x0000000606610981 */ /* 0x000f22000c1e1500 */
[----:B--2---:R-:W-:-:S04]  /*6200*/  IADD3 R4, P3, R172, UR60, RZ ;  /* 0x0000003cac047c10 */ /* 0x004fc8000ff7e0ff */
[----:B------:R-:W-:Y:S02]  /*6210*/  IADD3.X R5, R173, UR61, RZ, P3, !PT ;  /* 0x0000003dad057c10 */ /* 0x000fe40009ffe4ff */
[----:B0-----:R-:W-:Y:S01]  /*6220*/  IADD3 R2, P2, R166, UR60, RZ ;  /* 0x0000003ca6027c10 */ /* 0x001fe2000ff5e0ff */
[----:B------:R-:W2:Y:S03]  /*6230*/  LDL.64 R172, [R1+0x360] ;  /* 0x0003600001ac7983 */ /* 0x000ea60000100a00 */
[----:B------:R-:W-:Y:S01]  /*6240*/  IADD3.X R3, R167, UR61, RZ, P2, !PT ;  /* 0x0000003da7037c10 */ /* 0x000fe200097fe4ff */
[----:B------:R-:W2:Y:S04]  /*6250*/  @P0 LDG.E.U16 R100, desc[UR6][R4.64] ;  /* 0x0000000604640981 */ /* 0x000ea8000c1e1500 */
[----:B------:R3:W2:Y:S04]  /*6260*/  @P1 LDG.E.U16 R115, desc[UR6][R2.64] ;  /* 0x0000000602731981 */ /* 0x0006a8000c1e1500 */
[----:B------:R-:W2:Y:S01]  /*6270*/  LDL.64 R166, [R1+0x370] ;  /* 0x0003700001a67983 */ /* 0x000ea20000100a00 */
[----:B---3--:R-:W-:-:S04]  /*6280*/  IADD3 R2, P0, R170, UR60, RZ ;  /* 0x0000003caa027c10 */ /* 0x008fc8000ff1e0ff */
[----:B------:R-:W-:Y:S02]  /*6290*/  IADD3.X R3, R171, UR61, RZ, P0, !PT ;  /* 0x0000003dab037c10 */ /* 0x000fe400087fe4ff */
[----:B------:R-:W3:Y:S01]  /*62a0*/  LDL.64 R170, [R1+0x378] ;  /* 0x0003780001aa7983 */ /* 0x000ee20000100a00 */
[----:B----4-:R-:W-:-:S03]  /*62b0*/  IADD3 R6, P3, R164, UR60, RZ ;  /* 0x0000003ca4067c10 */ /* 0x010fc6000ff7e0ff */
[----:B------:R2:W4:Y:S01]  /*62c0*/  @P1 LDG.E.U16 R113, desc[UR6][R2.64] ;  /* 0x0000000602711981 */ /* 0x000522000c1e1500 */
[----:B------:R-:W-:-:S03]  /*62d0*/  IADD3.X R7, R165, UR61, RZ, P3, !PT ;  /* 0x0000003da5077c10 */ /* 0x000fc60009ffe4ff */
[----:B------:R-:W3:Y:S01]  /*62e0*/  LDL.64 R164, [R1+0x368] ;  /* 0x0003680001a47983 */ /* 0x000ee20000100a00 */
[----:B------:R-:W-:Y:S02]  /*62f0*/  IADD3 R4, P2, R168, UR60, RZ ;  /* 0x0000003ca8047c10 */ /* 0x000fe4000ff5e0ff */
[----:B------:R-:W-:Y:S01]  /*6300*/  ISETP.GT.AND P0, PT, R0, 0x15, PT ;  /* 0x000000150000780c */ /* 0x000fe20003f04270 */
[----:B------:R0:W4:Y:S01]  /*6310*/  @P1 LDG.E.U16 R114, desc[UR6][R6.64] ;  /* 0x0000000606721981 */ /* 0x000122000c1e1500 */
[----:B------:R-:W-:-:S03]  /*6320*/  IADD3.X R5, R169, UR61, RZ, P2, !PT ;  /* 0x0000003da9057c10 */ /* 0x000fc600097fe4ff */
[----:B------:R-:W4:Y:S04]  /*6330*/  LDL.64 R168, [R1+0x390] ;  /* 0x0003900001a87983 */ /* 0x000f280000100a00 */
[----:B------:R3:W4:Y:S01]  /*6340*/  @P1 LDG.E.U16 R116, desc[UR6][R4.64] ;  /* 0x0000000604741981 */ /* 0x000722000c1e1500 */
[----:B--2---:R-:W-:-:S04]  /*6350*/  IADD3 R2, P2, R166, UR60, RZ ;  /* 0x0000003ca6027c10 */ /* 0x004fc8000ff5e0ff */
[----:B------:R-:W-:Y:S02]  /*6360*/  IADD3.X R3, R167, UR61, RZ, P2, !PT ;  /* 0x0000003da7037c10 */ /* 0x000fe400097fe4ff */
[----:B------:R-:W2:Y:S01]  /*6370*/  LDL.64 R166, [R1+0x388] ;  /* 0x0003880001a67983 */ /* 0x000ea20000100a00 */
[----:B0-----:R-:W-:-:S03]  /*6380*/  IADD3 R6, P2, R172, UR60, RZ ;  /* 0x0000003cac067c10 */ /* 0x001fc6000ff5e0ff */
[----:B------:R4:W2:Y:S01]  /*6390*/  @P0 LDG.E.U16 R86, desc[UR6][R2.64] ;  /* 0x0000000602560981 */ /* 0x0008a2000c1e1500 */
[----:B------:R-:W-:-:S05]  /*63a0*/  IADD3.X R7, R173, UR61, RZ, P2, !PT ;  /* 0x0000003dad077c10 */ /* 0x000fca00097fe4ff */
[----:B------:R-:W2:Y:S01]  /*63b0*/  @P0 LDG.E.U16 R33, desc[UR6][R6.64] ;  /* 0x0000000606210981 */ /* 0x000ea2000c1e1500 */
[----:B---3--:R-:W-:-:S04]  /*63c0*/  IADD3 R4, P1, R164, UR60, RZ ;  /* 0x0000003ca4047c10 */ /* 0x008fc8000ff3e0ff */
[----:B------:R-:W-:Y:S02]  /*63d0*/  IADD3.X R5, R165, UR61, RZ, P1, !PT ;  /* 0x0000003da5057c10 */ /* 0x000fe40008ffe4ff */
[----:B------:R-:W3:Y:S04]  /*63e0*/  LDL.LU.64 R164, [R1+0x8b0] ;  /* 0x0008b00001a47983 */ /* 0x000ee80000300a00 */
[----:B------:R0:W3:Y:S01]  /*63f0*/  @P0 LDG.E.U16 R87, desc[UR6][R4.64] ;  /* 0x0000000604570981 */ /* 0x0000e2000c1e1500 */
[----:B----4-:R-:W-:-:S03]  /*6400*/  IADD3 R2, P2, R168, UR60, RZ ;  /* 0x0000003ca8027c10 */ /* 0x010fc6000ff5e0ff */
[----:B------:R-:W4:Y:S01]  /*6410*/  LDL.64 R172, [R1+0x398] ;  /* 0x0003980001ac7983 */ /* 0x000f220000100a00 */
[----:B0-----:R-:W-:-:S04]  /*6420*/  IADD3 R4, P3, R170, UR60, RZ ;  /* 0x0000003caa047c10 */ /* 0x001fc8000ff7e0ff */
[----:B------:R-:W-:Y:S02]  /*6430*/  IADD3.X R5, R171, UR61, RZ, P3, !PT ;  /* 0x0000003dab057c10 */ /* 0x000fe40009ffe4ff */
[----:B------:R-:W-:Y:S01]  /*6440*/  IADD3.X R3, R169, UR61, RZ, P2, !PT ;  /* 0x0000003da9037c10 */ /* 0x000fe200097fe4ff */
[----:B------:R-:W3:Y:S04]  /*6450*/  LDL.64 R170, [R1+0x3a8] ;  /* 0x0003a80001aa7983 */ /* 0x000ee80000100a00 */
[----:B------:R-:W3:Y:S04]  /*6460*/  @P0 LDG.E.U16 R85, desc[UR6][R4.64] ;  /* 0x0000000604550981 */ /* 0x000ee8000c1e1500 */
[----:B------:R-:W3:Y:S04]  /*6470*/  LDL.64 R168, [R1+0x3b0] ;  /* 0x0003b00001a87983 */ /* 0x000ee80000100a00 */
[----:B------:R-:W4:Y:S01]  /*6480*/  LDL.64 R4, [R1+0x380] ;  /* 0x0003800001047983 */ /* 0x000f220000100a00 */
[----:B------:R-:W-:-:S02]  /*6490*/  ISETP.GT.AND P1, PT, R0, 0x16, PT ;  /* 0x000000160000780c */ /* 0x000fc40003f24270 */
[----:B--2---:R-:W-:-:S04]  /*64a0*/  IADD3 R6, P3, R166, UR60, RZ ;  /* 0x0000003ca6067c10 */ /* 0x004fc8000ff7e0ff */
[----:B------:R-:W-:-:S07]  /*64b0*/  IADD3.X R7, R167, UR61, RZ, P3, !PT ;  /* 0x0000003da7077c10 */ /* 0x000fce0009ffe4ff */
[----:B------:R-:W2:Y:S04]  /*64c0*/  @P1 LDG.E.U16 R70, desc[UR6][R2.64] ;  /* 0x0000000602461981 */ /* 0x000ea8000c1e1500 */
[----:B------:R-:W2:Y:S04]  /*64d0*/  LDL.64 R166, [R1+0x3a0] ;  /* 0x0003a00001a67983 */ /* 0x000ea80000100a00 */
[----:B------:R4:W2:Y:S02]  /*64e0*/  @P1 LDG.E.U16 R71, desc[UR6][R6.64] ;  /* 0x0000000606471981 */ /* 0x0008a4000c1e1500 */
[----:B----4-:R-:W-:Y:S01]  /*64f0*/  IMAD.MOV.U32 R7, RZ, RZ, R5 ;  /* 0x000000ffff077224 */ /* 0x010fe200078e0005 */
[----:B------:R-:W-:Y:S01]  /*6500*/  IADD3 R2, P0, R4, UR60, RZ ;  /* 0x0000003c04027c10 */ /* 0x000fe2000ff1e0ff */
[----:B------:R-:W-:Y:S01]  /*6510*/  IMAD.MOV.U32 R6, RZ, RZ, R4 ;  /* 0x000000ffff067224 */ /* 0x000fe200078e0004 */
[----:B------:R-:W-:-:S02]  /*6520*/  IADD3 R4, P2, R172, UR60, RZ ;  /* 0x0000003cac047c10 */ /* 0x000fc4000ff5e0ff */
[----:B------:R-:W-:Y:S02]  /*6530*/  IADD3.X R3, R7, UR61, RZ, P0, !PT ;  /* 0x0000003d07037c10 */ /* 0x000fe400087fe4ff */
[----:B------:R-:W-:Y:S02]  /*6540*/  IADD3.X R5, R173, UR61, RZ, P2, !PT ;  /* 0x0000003dad057c10 */ /* 0x000fe400097fe4ff */
[----:B------:R-:W4:Y:S04]  /*6550*/  LDL.64 R172, [R1+0x3b8] ;  /* 0x0003b80001ac7983 */ /* 0x000f280000100a00 */
[----:B------:R3:W4:Y:S01]  /*6560*/  @P1 LDG.E.U16 R72, desc[UR6][R2.64] ;  /* 0x0000000602481981 */ /* 0x000722000c1e1500 */
[----:B------:R-:W-:-:S03]  /*6570*/  ISETP.GT.AND P0, PT, R0, 0x17, PT ;  /* 0x000000170000780c */ /* 0x000fc60003f04270 */
[----:B------:R0:W4:Y:S01]  /*6580*/  @P1 LDG.E.U16 R69, desc[UR6][R4.64] ;  /* 0x0000000604451981 */ /* 0x000122000c1e1500 */
[----:B---3--:R-:W-:-:S04]  /*6590*/  IADD3 R2, P2, R168, UR60, RZ ;  /* 0x0000003ca8027c10 */ /* 0x008fc8000ff5e0ff */
[----:B------:R-:W-:Y:S02]  /*65a0*/  IADD3.X R3, R169, UR61, RZ, P2, !PT ;  /* 0x0000003da9037c10 */ /* 0x000fe400097fe4ff */
[----:B------:R-:W3:Y:S01]  /*65b0*/  LDL.64 R168, [R1+0x3d0] ;  /* 0x0003d00001a87983 */ /* 0x000ee20000100a00 */
[----:B0-----:R-:W-:Y:S02]  /*65c0*/  IADD3 R4, P1, R170, UR60, RZ ;  /* 0x0000003caa047c10 */ /* 0x001fe4000ff3e0ff */
[----:B--2---:R-:W-:Y:S01]  /*65d0*/  IADD3 R6, P2, R166, UR60, RZ ;  /* 0x0000003ca6067c10 */ /* 0x004fe2000ff5e0ff */
[----:B------:R4:W2:Y:S01]  /*65e0*/  @P0 LDG.E.U16 R35, desc[UR6][R2.64] ;  /* 0x0000000602230981 */ /* 0x0008a2000c1e1500 */
[----:B------:R-:W-:-:S03]  /*65f0*/  IADD3.X R5, R171, UR61, RZ, P1, !PT ;  /* 0x0000003dab057c10 */ /* 0x000fc60008ffe4ff */
[----:B------:R-:W2:Y:S01]  /*6600*/  LDL.64 R170, [R1+0x3c8] ;  /* 0x0003c80001aa7983 */ /* 0x000ea20000100a00 */
[----:B------:R-:W-:-:S03]  /*6610*/  IADD3.X R7, R167, UR61, RZ, P2, !PT ;  /* 0x0000003da7077c10 */ /* 0x000fc600097fe4ff */
[----:B------:R-:W2:Y:S04]  /*6620*/  LDL.LU.64 R166, [R1+0x8a8] ;  /* 0x0008a80001a67983 */ /* 0x000ea80000300a00 */
[----:B------:R-:W2:Y:S01]  /*6630*/  @P0 LDG.E.U16 R56, desc[UR6][R6.64] ;  /* 0x0000000606380981 */ /* 0x000ea2000c1e1500 */
[----:B------:R-:W-:-:S03]  /*6640*/  ISETP.GT.AND P2, PT, R0, 0x18, PT ;  /* 0x000000180000780c */ /* 0x000fc60003f44270 */
[----:B------:R3:W2:Y:S04]  /*6650*/  @P0 LDG.E.U16 R34, desc[UR6][R4.64] ;  /* 0x0000000604220981 */ /* 0x0006a8000c1e1500 */
[----:B------:R-:W2:Y:S01]  /*6660*/  LDL.64 R6, [R1+0x3c0] ;  /* 0x0003c00001067983 */ /* 0x000ea20000100a00 */
[----:B----4-:R-:W-:-:S04]  /*6670*/  IADD3 R2, P1, R172, UR60, RZ ;  /* 0x0000003cac027c10 */ /* 0x010fc8000ff3e0ff */
[----:B------:R-:W-:Y:S02]  /*6680*/  IADD3.X R3, R173, UR61, RZ, P1, !PT ;  /* 0x0000003dad037c10 */ /* 0x000fe40008ffe4ff */
[----:B------:R-:W4:Y:S04]  /*6690*/  LDL.64 R172, [R1+0x3d8] ;  /* 0x0003d80001ac7983 */ /* 0x000f280000100a00 */
[----:B------:R2:W4:Y:S01]  /*66a0*/  @P0 LDG.E.U16 R36, desc[UR6][R2.64] ;  /* 0x0000000602240981 */ /* 0x000522000c1e1500 */
[----:B---3--:R-:W-:-:S04]  /*66b0*/  IADD3 R4, P1, R168, UR60, RZ ;  /* 0x0000003ca8047c10 */ /* 0x008fc8000ff3e0ff */
[----:B------:R-:W-:Y:S02]  /*66c0*/  IADD3.X R5, R169, UR61, RZ, P1, !PT ;  /* 0x0000003da9057c10 */ /* 0x000fe40008ffe4ff */
[----:B------:R-:W3:Y:S04]  /*66d0*/  LDL.LU.64 R168, [R1+0x8a0] ;  /* 0x0008a00001a87983 */ /* 0x000ee80000300a00 */
[----:B------:R-:W3:Y:S04]  /*66e0*/  @P2 LDG.E.U16 R183, desc[UR6][R4.64] ;  /* 0x0000000604b72981 */ /* 0x000ee8000c1e1500 */
[----:B------:R-:W3:Y:S01]  /*66f0*/  LDL.64 R4, [R1+0x3f0] ;  /* 0x0003f00001047983 */ /* 0x000ee20000100a00 */
[----:B--2---:R-:W-:-:S04]  /*6700*/  IADD3 R2, P0, R170, UR60, RZ ;  /* 0x0000003caa027c10 */ /* 0x004fc8000ff1e0ff */
[----:B------:R-:W-:Y:S02]  /*6710*/  IADD3.X R3, R171, UR61, RZ, P0, !PT ;  /* 0x0000003dab037c10 */ /* 0x000fe400087fe4ff */
[----:B------:R-:W2:Y:S04]  /*6720*/  LDL.64 R170, [R1+0x3e8] ;  /* 0x0003e80001aa7983 */ /* 0x000ea80000100a00 */
[----:B------:R0:W2:Y:S02]  /*6730*/  @P2 LDG.E.U16 R182, desc[UR6][R2.64] ;  /* 0x0000000602b62981 */ /* 0x0000a4000c1e1500 */
[----:B0-----:R-:W-:-:S04]  /*6740*/  IADD3 R2, P0, R6, UR60, RZ ;  /* 0x0000003c06027c10 */ /* 0x001fc8000ff1e0ff */
[----:B------:R-:W-:Y:S02]  /*6750*/  IADD3.X R3, R7, UR61, RZ, P0, !PT ;  /* 0x0000003d07037c10 */ /* 0x000fe400087fe4ff */
[----:B------:R-:W2:Y:S04]  /*6760*/  LDL.64 R6, [R1+0x3e0] ;  /* 0x0003e00001067983 */ /* 0x000ea80000100a00 */
[----:B------:R4:W2:Y:S02]  /*6770*/  @P2 LDG.E.U16 R181, desc[UR6][R2.64] ;  /* 0x0000000602b52981 */ /* 0x0008a4000c1e1500 */
[----:B----4-:R-:W-:-:S04]  /*6780*/  IADD3 R2, P0, R172, UR60, RZ ;  /* 0x0000003cac027c10 */ /* 0x010fc8000ff1e0ff */
[----:B------:R-:W-:Y:S02]  /*6790*/  IADD3.X R3, R173, UR61, RZ, P0, !PT ;  /* 0x0000003dad037c10 */ /* 0x000fe400087fe4ff */
[----:B------:R-:W4:Y:S04]  /*67a0*/  LDL.64 R172, [R1+0x3f8] ;  /* 0x0003f80001ac7983 */ /* 0x000f280000100a00 */
[----:B------:R3:W4:Y:S02]  /*67b0*/  @P2 LDG.E.U16 R120, desc[UR6][R2.64] ;  /* 0x0000000602782981 */ /* 0x000724000c1e1500 */
[----:B---3--:R-:W-:-:S04]  /*67c0*/  IADD3 R2, P0, R4, UR60, RZ ;  /* 0x0000003c04027c10 */ /* 0x008fc8000ff1e0ff */
[----:B------:R-:W-:Y:S02]  /*67d0*/  IADD3.X R3, R5, UR61, RZ, P0, !PT ;  /* 0x0000003d05037c10 */ /* 0x000fe400087fe4ff */
[----:B------:R-:W3:Y:S01]  /*67e0*/  LDL.64 R4, [R1+0x410] ;  /* 0x0004100001047983 */ /* 0x000ee20000100a00 */
[----:B------:R-:W-:-:S13]  /*67f0*/  ISETP.GT.AND P1, PT, R0, 0x19, PT ;  /* 0x000000190000780c */ /* 0x000fda0003f24270 */
[----:B------:R2:W3:Y:S02]  /*6800*/  @P1 LDG.E.U16 R135, desc[UR6][R2.64] ;  /* 0x0000000602871981 */ /* 0x0004e4000c1e1500 */
        /* <DEDUP_REMOVED lines=87> */
[----:B------:R-:W-:Y:S01]  /*6d80*/  ISETP.GT.AND P2, PT, R0, 0x1, PT ;  /* 0x000000010000780c */ /* 0x000fe20003f44270 */
[----:B------:R-:W2:Y:S04]  /*6d90*/  LDL.LU.64 R170, [R1+0x898] ;  /* 0x0008980001aa7983 */ /* 0x000ea80000300a00 */
[----:B------:R0:W2:Y:S02]  /*6da0*/  @P1 LDG.E.U16 R67, desc[UR6][R2.64] ;  /* 0x0000000602431981 */ /* 0x0000a4000c1e1500 */
[----:B0-----:R-:W-:Y:S02]  /*6db0*/  IADD3 R2, P0, R6, UR60, RZ ;  /* 0x0000003c06027c10 */ /* 0x001fe4000ff1e0ff */
[----:B------:R-:W0:Y:S02]  /*6dc0*/  LDC R6, c[0x0][0x238] ;  /* 0x00008e00ff067b82 */ /* 0x000e240000000800 */
[----:B------:R-:W-:-:S05]  /*6dd0*/  IADD3.X R3, R7, UR61, RZ, P0, !PT ;  /* 0x0000003d07037c10 */ /* 0x000fca00087fe4ff */
[----:B------:R4:W2:Y:S02]  /*6de0*/  @P1 LDG.E.U16 R68, desc[UR6][R2.64] ;  /* 0x0000000602441981 */ /* 0x0008a4000c1e1500 */
[----:B----4-:R-:W-:-:S04]  /*6df0*/  IADD3 R2, P0, R172, UR60, RZ ;  /* 0x0000003cac027c10 */ /* 0x010fc8000ff1e0ff */
[----:B------:R-:W-:Y:S02]  /*6e00*/  IADD3.X R3, R173, UR61, RZ, P0, !PT ;  /* 0x0000003dad037c10 */ /* 0x000fe400087fe4ff */
[----:B------:R-:W-:Y:S01]  /*6e10*/  ISETP.GT.AND P0, PT, R0, 0x1f, PT ;  /* 0x0000001f0000780c */ /* 0x000fe20003f04270 */
[----:B------:R-:W4:Y:S04]  /*6e20*/  LDL.LU.64 R172, [R1+0x890] ;  /* 0x0008900001ac7983 */ /* 0x000f280000300a00 */
[----:B------:R3:W4:Y:S02]  /*6e30*/  @P1 LDG.E.U16 R65, desc[UR6][R2.64] ;  /* 0x0000000602411981 */ /* 0x000724000c1e1500 */
[----:B---3--:R-:W-:-:S04]  /*6e40*/  IADD3 R2, P1, R4, UR60, RZ ;  /* 0x0000003c04027c10 */ /* 0x008fc8000ff3e0ff */
[----:B------:R-:W-:-:S05]  /*6e50*/  IADD3.X R3, R5, UR61, RZ, P1, !PT ;  /* 0x0000003d05037c10 */ /* 0x000fca0008ffe4ff */
[----:B------:R0:W3:Y:S02]  /*6e60*/  @P0 LDG.E.U16 R37, desc[UR6][R2.64] ;  /* 0x0000000602250981 */ /* 0x0000e4000c1e1500 */
[----:B0-----:R-:W-:-:S03]  /*6e70*/  IMAD.WIDE R2, R6, 0x2, R250 ;  /* 0x0000000206027825 */ /* 0x001fc600078e02fa */
[----:B------:R-:W-:-:S04]  /*6e80*/  IADD3 R2, P1, R2, UR60, RZ ;  /* 0x0000003c02027c10 */ /* 0x000fc8000ff3e0ff */
[----:B------:R-:W-:-:S05]  /*6e90*/  IADD3.X R3, R3, UR61, RZ, P1, !PT ;  /* 0x0000003d03037c10 */ /* 0x000fca0008ffe4ff */
[----:B------:R0:W2:Y:S02]  /*6ea0*/  @P2 LDG.E.U16 R123, desc[UR6][R2.64] ;  /* 0x00000006027b2981 */ /* 0x0000a4000c1e1500 */
[----:B0-----:R-:W-:-:S03]  /*6eb0*/  IMAD.WIDE R2, R6, 0x2, R248 ;  /* 0x0000000206027825 */ /* 0x001fc600078e02f8 */
[----:B------:R-:W-:-:S04]  /*6ec0*/  IADD3 R2, P1, R2, UR60, RZ ;  /* 0x0000003c02027c10 */ /* 0x000fc8000ff3e0ff */
[----:B------:R-:W-:-:S05]  /*6ed0*/  IADD3.X R3, R3, UR61, RZ, P1, !PT ;  /* 0x0000003d03037c10 */ /* 0x000fca0008ffe4ff */
[----:B------:R0:W4:Y:S02]  /*6ee0*/  @P2 LDG.E.U16 R122, desc[UR6][R2.64] ;  /* 0x00000006027a2981 */ /* 0x000124000c1e1500 */
[----:B0-----:R-:W-:Y:S02]  /*6ef0*/  IMAD.WIDE R2, R6, 0x2, R174 ;  /* 0x0000000206027825 */ /* 0x001fe400078e02ae */
[----:B------:R-:W3:Y:S01]  /*6f00*/  LDL.LU.64 R174, [R1+0x888] ;  /* 0x0008880001ae7983 */ /* 0x000ee20000300a00 */
[----:B------:R-:W-:-:S04]  /*6f10*/  IADD3 R4, P1, R2, UR60, RZ ;  /* 0x0000003c02047c10 */ /* 0x000fc8000ff3e0ff */
[----:B------:R-:W-:Y:S01]  /*6f20*/  IADD3.X R5, R3, UR61, RZ, P1, !PT ;  /* 0x0000003d03057c10 */ /* 0x000fe20008ffe4ff */
[----:B------:R-:W-:-:S04]  /*6f30*/  IMAD.WIDE R2, R6, 0x2, R176 ;  /* 0x0000000206027825 */ /* 0x000fc800078e02b0 */
[----:B------:R0:W2:Y:S01]  /*6f40*/  @P2 LDG.E.U16 R121, desc[UR6][R4.64] ;  /* 0x0000000604792981 */ /* 0x0000a2000c1e1500 */
[----:B------:R-:W-:-:S04]  /*6f50*/  IADD3 R2, P1, R2, UR60, RZ ;  /* 0x0000003c02027c10 */ /* 0x000fc8000ff3e0ff */
[----:B------:R-:W-:Y:S01]  /*6f60*/  IADD3.X R3, R3, UR61, RZ, P1, !PT ;  /* 0x0000003d03037c10 */ /* 0x000fe20008ffe4ff */
[----:B0-----:R-:W-:-:S04]  /*6f70*/  IMAD R4, R6, 0x1f, RZ ;  /* 0x0000001f06047824 */ /* 0x001fc800078e02ff */
[----:B------:R0:W3:Y:S02]  /*6f80*/  @P2 LDG.E.U16 R124, desc[UR6][R2.64] ;  /* 0x00000006027c2981 */ /* 0x0000e4000c1e1500 */
[----:B0-----:R-:W-:-:S03]  /*6f90*/  IMAD.WIDE R2, R4, 0x2, R248 ;  /* 0x0000000204027825 */ /* 0x001fc600078e02f8 */
[----:B------:R-:W-:Y:S01]  /*6fa0*/  IADD3 R2, P1, R2, UR60, RZ ;  /* 0x0000003c02027c10 */ /* 0x000fe2000ff3e0ff */
[----:B------:R0:W-:Y:S03]  /*6fb0*/  STL.64 [R1+0x638], R248 ;  /* 0x000638f801007387 */ /* 0x0001e60000100a00 */
[----:B------:R-:W-:-:S05]  /*6fc0*/  IADD3.X R3, R3, UR61, RZ, P1, !PT ;  /* 0x0000003d03037c10 */ /* 0x000fca0008ffe4ff */
[----:B------:R1:W3:Y:S01]  /*6fd0*/  @P0 LDG.E.U16 R38, desc[UR6][R2.64] ;  /* 0x0000000602260981 */ /* 0x0002e2000c1e1500 */
[----:B0-----:R-:W0:Y:S01]  /*6fe0*/  S2R R249, SR_TID.X ;  /* 0x0000000000f97919 */ /* 0x001e220000002100 */
[----:B-1----:R-:W-:-:S03]  /*6ff0*/  IMAD.WIDE R2, R4, 0x2, R250 ;  /* 0x0000000204027825 */ /* 0x002fc600078e02fa */
[----:B------:R-:W-:-:S04]  /*7000*/  IADD3 R2, P1, R2, UR60, RZ ;  /* 0x0000003c02027c10 */ /* 0x000fc8000ff3e0ff */
[----:B------:R-:W-:-:S05]  /*7010*/  IADD3.X R3, R3, UR61, RZ, P1, !PT ;  /* 0x0000003d03037c10 */ /* 0x000fca0008ffe4ff */
[----:B------:R1:W3:Y:S02]  /*7020*/  @P0 LDG.E.U16 R39, desc[UR6][R2.64] ;  /* 0x0000000602270981 */ /* 0x0002e4000c1e1500 */
[----:B-1----:R-:W-:-:S03]  /*7030*/  IMAD.WIDE R2, R4, 0x2, R176 ;  /* 0x0000000204027825 */ /* 0x002fc600078e02b0 */
[----:B------:R-:W-:-:S04]  /*7040*/  IADD3 R2, P1, R2, UR60, RZ ;  /* 0x0000003c02027c10 */ /* 0x000fc8000ff3e0ff */
[----:B------:R-:W-:-:S05]  /*7050*/  IADD3.X R3, R3, UR61, RZ, P1, !PT ;  /* 0x0000003d03037c10 */ /* 0x000fca0008ffe4ff */
[----:B------:R0:W3:Y:S04]  /*7060*/  @P0 LDG.E.U16 R40, desc[UR6][R2.64] ;  /* 0x0000000602280981 */ /* 0x0000e8000c1e1500 */
[----:B------:R-:W-:Y:S04]  /*7070*/  STL.64 [R1+0x640], R250 ;  /* 0x000640fa01007387 */ /* 0x000fe80000100a00 */
[----:B------:R-:W3:Y:S01]  /*7080*/  LDL.LU.64 R176, [R1+0x880] ;  /* 0x0008800001b07983 */ /* 0x000ee20000300a00 */
[----:B0-----:R-:W-:-:S04]  /*7090*/  LOP3.LUT R2, R249, 0x1f, RZ, 0xc0, !PT ;  /* 0x0000001ff9027812 */ /* 0x001fc800078ec0ff */
[----:B------:R-:W-:Y:S02]  /*70a0*/  ISETP.GE.AND P0, PT, R2, R0, PT ;  /* 0x000000000200720c */ /* 0x000fe40003f06270 */
[----:B------:R-:W4:Y:S01]  /*70b0*/  LDL.LU R2, [R1+0x80] ;  /* 0x0000800001027983 */ /* 0x000f220000300800 */
[----:B------:R-:W0:Y:S01]  /*70c0*/  S2R R6, SR_TID.X ;  /* 0x0000000000067919 */ /* 0x000e220000002100 */
[----:B------:R-:W-:-:S04]  /*70d0*/  LOP3.LUT R18, R19, R18, RZ, 0x3c, !PT ;  /* 0x0000001213127212 */ /* 0x000fc800078e3cff */
[----:B------:R-:W-:-:S05]  /*70e0*/  LOP3.LUT R19, R19, R18, RZ, 0x3c, !PT ;  /* 0x0000001213137212 */ /* 0x000fca00078e3cff */
[----:B------:R1:W-:Y:S01]  /*70f0*/  STL.64 [R1+0xc0], R18 ;  /* 0x0000c01201007387 */ /* 0x0003e20000100a00 */
[----:B0-----:R-:W-:-:S05]  /*7100*/  LOP3.LUT R3, R6, 0x1f, RZ, 0xc0, !PT ;  /* 0x0000001f06037812 */ /* 0x001fca00078ec0ff */
[----:B------:R-:W-:-:S04]  /*7110*/  IMAD R3, R3, UR12, RZ ;  /* 0x0000000c03037c24 */ /* 0x000fc8000f8e02ff */
[----:B------:R-:W-:Y:S01]  /*7120*/  IMAD.WIDE R4, R3, 0x2, R18 ;  /* 0x0000000203047825 */ /* 0x000fe200078e0212 */
[----:B------:R-:W-:Y:S03]  /*7130*/  BAR.SYNC.DEFER_BLOCKING 0x0 ;  /* 0x0000000000007b1d */ /* 0x000fe60000010000 */
[----:B-1----:R-:W-:Y:S02]  /*7140*/  IMAD.MOV.U32 R18, RZ, RZ, R21 ;  /* 0x000000ffff127224 */ /* 0x002fe400078e0015 */
[----:B------:R-:W-:-:S05]  /*7150*/  IMAD.MOV.U32 R19, RZ, RZ, R20 ;  /* 0x000000ffff137224 */ /* 0x000fca00078e0014 */
[----:B------:R0:W-:Y:S01]  /*7160*/  STL.64 [R1+0xc8], R18 ;  /* 0x0000c81201007387 */ /* 0x0001e20000100a00 */
[----:B------:R-:W-:-:S03]  /*7170*/  IMAD.MOV.U32 R21, RZ, RZ, R252 ;  /* 0x000000ffff157224 */ /* 0x000fc600078e00fc */
[----:B------:R-:W2:Y:S04]  /*7180*/  LDL.LU R7, [R1+0x90] ;  /* 0x0000900001077983 */ /* 0x000ea80000300800 */
[----:B------:R1:W3:Y:S02]  /*7190*/  @!P0 LDG.E.U16 R49, desc[UR6][R4.64] ;  /* 0x0000000604318981 */ /* 0x0002e4000c1e1500 */
[----:B-1----:R-:W-:-:S04]  /*71a0*/  IMAD.WIDE R4, R3, 0x2, R18 ;  /* 0x0000000203047825 */ /* 0x002fc800078e0212 */
[----:B0-----:R-:W-:Y:S01]  /*71b0*/  IMAD.MOV.U32 R18, RZ, RZ, R23 ;  /* 0x000000ffff127224 */ /* 0x001fe200078e0017 */
[----:B------:R0:W3:Y:S01]  /*71c0*/  @!P0 LDG.E.U16 R41, desc[UR6][R4.64] ;  /* 0x0000000604298981 */ /* 0x0000e2000c1e1500 */
[----:B------:R-:W-:Y:S02]  /*71d0*/  IMAD.MOV.U32 R19, RZ, RZ, R22 ;  /* 0x000000ffff137224 */ /* 0x000fe400078e0016 */
[----:B0-----:R-:W-:-:S03]  /*71e0*/  IMAD.WIDE R4, R3, 0x2, R18 ;  /* 0x0000000203047825 */ /* 0x001fc600078e0212 */
[----:B------:R0:W-:Y:S04]  /*71f0*/  STL.64 [R1+0xd0], R18 ;  /* 0x0000d01201007387 */ /* 0x0001e80000100a00 */
[----:B------:R1:W3:Y:S04]  /*7200*/  @!P0 LDG.E.U16 R48, desc[UR6][R4.64] ;  /* 0x0000000604308981 */ /* 0x0002e8000c1e1500 */
[----:B0-----:R-:W3:Y:S04]  /*7210*/  LDL.LU R19, [R1+0x94] ;  /* 0x0000940001137983 */ /* 0x001ee80000300800 */
[----:B------:R-:W3:Y:S01]  /*7220*/  LDL.LU R18, [R1+0x98] ;  /* 0x0000980001127983 */ /* 0x000ee20000300800 */
[----:B----4-:R-:W-:-:S04]  /*7230*/  IMAD.MOV.U32 R20, RZ, RZ, R2 ;  /* 0x000000ffff147224 */ /* 0x010fc800078e0002 */
[----:B-1----:R-:W-:Y:S01]  /*7240*/  IMAD.WIDE R4, R3, 0x2, R20 ;  /* 0x0000000203047825 */ /* 0x002fe200078e0214 */
[----:B------:R0:W-:Y:S04]  /*7250*/  STL.64 [R1+0xd8], R20 ;  /* 0x0000d81401007387 */ /* 0x0001e80000100a00 */
[----:B------:R2:W4:Y:S04]  /*7260*/  @!P0 LDG.E.U16 R42, desc[UR6][R4.64] ;  /* 0x00000006042a8981 */ /* 0x000528000c1e1500 */
[----:B0-----:R-:W4:Y:S04]  /*7270*/  LDL.LU R21, [R1+0x9c] ;  /* 0x00009c0001157983 */ /* 0x001f280000300800 */
[----:B------:R-:W4:Y:S04]  /*7280*/  LDL.LU R20, [R1+0xa0] ;  /* 0x0000a00001147983 */ /* 0x000f280000300800 */
[----:B------:R-:W3:Y:S01]  /*7290*/  LDL.LU R5, [R1+0x84] ;  /* 0x0000840001057983 */ /* 0x000ee20000300800 */
[C---:B------:R-:W-:Y:S01]  /*72a0*/  IMAD.SHL.U32 R2, R6.reuse, 0x2, RZ ;  /* 0x0000000206027824 */ /* 0x040fe200078e00ff */
[----:B------:R-:W-:-:S04]  /*72b0*/  LOP3.LUT R6, R6, 0x40, RZ, 0xc0, !PT ;  /* 0x0000004006067812 */ /* 0x000fc800078ec0ff */
[----:B------:R-:W-:-:S05]  /*72c0*/  LOP3.LUT R2, R2, 0x7e, RZ, 0xc0, !PT ;  /* 0x0000007e02027812 */ /* 0x000fca00078ec0ff */
[----:B------:R-:W-:Y:S02]  /*72d0*/  IMAD R2, R6, 0x40, R2 ;  /* 0x0000004006027824 */ /* 0x000fe400078e0202 */
[----:B--2---:R-:W-:-:S05]  /*72e0*/  IMAD.MOV.U32 R4, RZ, RZ, R7 ;  /* 0x000000ffff047224 */ /* 0x004fca00078e0007 */
[----:B---3--:R0:W-:Y:S04]  /*72f0*/  STL.64 [R1+0xb8], R4 ;  /* 0x0000b80401007387 */ /* 0x0081e80000100a00 */
[----:B------:R-:W2:Y:S04]  /*7300*/  LDL.LU R7, [R1+0xa4] ;  /* 0x0000a40001077983 */ /* 0x000ea80000300800 */
[----:B------:R-:W3:Y:S01]  /*7310*/  LDL.LU R6, [R1+0x5dc] ;  /* 0x0005dc0001067983 */ /* 0x000ee20000300800 */
[----:B0-----:R-:W-:-:S03]  /*7320*/  IMAD.WIDE R4, R3, 0x2, R4 ;  /* 0x0000000203047825 */ /* 0x001fc600078e0204 */
[----:B------:R0:W-:Y:S04]  /*7330*/  STL.64 [R1+0xb0], R18 ;  /* 0x0000b01201007387 */ /* 0x0001e80000100a00 */
[----:B------:R1:W3:Y:S02]  /*7340*/  @!P0 LDG.E.U16 R43, desc[UR6][R4.64] ;  /* 0x00000006042b8981 */ /* 0x0002e4000c1e1500 */
[C---:B-1----:R-:W-:Y:S02]  /*7350*/  IMAD.WIDE R4, R3.reuse, 0x2, R18 ;  /* 0x0000000203047825 */ /* 0x042fe400078e0212 */
[----:B0-----:R-:W3:Y:S04]  /*7360*/  LDL.LU R19, [R1+0x5e0] ;  /* 0x0005e00001137983 */ /* 0x001ee80000300800 */
[----:B------:R-:W3:Y:S04]  /*7370*/  LDL.LU R18, [R1+0x5e4] ;  /* 0x0005e40001127983 */ /* 0x000ee80000300800 */
[----:B------:R0:W3:Y:S04]  /*7380*/  @!P0 LDG.E.U16 R50, desc[UR6][R4.64] ;  /* 0x0000000604328981 */ /* 0x0000e8000c1e1500 */
[----:B----4-:R1:W-:Y:S04]  /*7390*/  STL.64 [R1+0xa8], R20 ;  /* 0x0000a81401007387 */ /* 0x0103e80000100a00 */
[----:B------:R4:W-:Y:S01]  /*73a0*/  STS.U16 [R2+UR4], R13 ;  /* 0x0000000d02007988 */ /* 0x0009e20008000404 */
[----:B0-----:R-:W-:-:S05]  /*73b0*/  IMAD.WIDE R4, R3, 0x2, R20 ;  /* 0x0000000203047825 */ /* 0x001fca00078e0214 */
[----:B------:R2:W3:Y:S04]  /*73c0*/  @!P0 LDG.E.U16 R44, desc[UR6][R4.64] ;  /* 0x00000006042c8981 */ /* 0x0004e8000c1e1500 */
[----:B-1----:R-:W3:Y:S04]  /*73d0*/  LDL.LU R20, [R1+0x5e8] ;  /* 0x0005e80001147983 */ /* 0x002ee80000300800 */
[----:B----4-:R-:W4:Y:S04]  /*73e0*/  LDL.LU R13, [R1+0x5ec] ;  /* 0x0005ec00010d7983 */ /* 0x010f280000300800 */
[----:B------:R0:W-:Y:S04]  /*73f0*/  STS.U16 [R2+UR4+0x6000], R16 ;  /* 0x0060001002007988 */ /* 0x0001e80008000404 */
[----:B------:R1:W-:Y:S01]  /*7400*/  STS.U16 [R2+UR4+0x2000], R15 ;  /* 0x0020000f02007988 */ /* 0x0003e20008000404 */
[----:B--2---:R-:W-:-:S03]  /*7410*/  IMAD.MOV.U32 R5, RZ, RZ, R7 ;  /* 0x000000ffff057224 */ /* 0x004fc600078e0007 */
[----:B------:R-:W2:Y:S01]  /*7420*/  LDL.LU R7, [R1+0x5f0] ;  /* 0x0005f00001077983 */ /* 0x000ea20000300800 */
[----:B---3--:R-:W-:-:S03]  /*7430*/  IMAD.MOV.U32 R4, RZ, RZ, R6 ;  /* 0x000000ffff047224 */ /* 0x008fc600078e0006 */
[----:B------:R-:W2:Y:S04]  /*7440*/  LDL.LU R6, [R1+0x5f4] ;  /* 0x0005f40001067983 */ /* 0x000ea80000300800 */
[----:B------:R3:W-:Y:S04]  /*7450*/  STL.64 [R1+0xa0], R4 ;  /* 0x0000a00401007387 */ /* 0x0007e80000100a00 */
[----:B0-----:R-:W2:Y:S04]  /*7460*/  LDL.LU R16, [R1+0x5f8] ;  /* 0x0005f80001107983 */ /* 0x001ea80000300800 */
[----:B-1----:R-:W2:Y:S01]  /*7470*/  LDL.LU R15, [R1+0x5fc] ;  /* 0x0005fc00010f7983 */ /* 0x002ea20000300800 */
[----:B------:R-:W-:Y:S01]  /*7480*/  PRMT R251, RZ, 0x7610, R251 ;  /* 0x00007610fffb7816 */ /* 0x000fe200000000fb */
[----:B---3--:R-:W-:-:S05]  /*7490*/  IMAD.WIDE R4, R3, 0x2, R4 ;  /* 0x0000000203047825 */ /* 0x008fca00078e0204 */
[----:B------:R0:W3:Y:S01]  /*74a0*/  @!P0 LDG.E.U16 R251, desc[UR6][R4.64] ;  /* 0x0000000604fb8981 */ /* 0x0000e2000c1e1500 */
[----:B------:R-:W-:Y:S01]  /*74b0*/  PRMT R250, RZ, 0x7610, R250 ;  /* 0x00007610fffa7816 */ /* 0x000fe200000000fa */
[----:B0-----:R-:W-:-:S05]  /*74c0*/  IMAD.WIDE R4, R3, 0x2, R18 ;  /* 0x0000000203047825 */ /* 0x001fca00078e0212 */
[----:B------:R0:W3:Y:S01]  /*74d0*/  @!P0 LDG.E.U16 R45, desc[UR6][R4.64] ;  /* 0x00000006042d8981 */ /* 0x0000e2000c1e1500 */
[----:B------:R-:W-:Y:S02]  /*74e0*/  IMAD.MOV.U32 R21, RZ, RZ, R20 ;  /* 0x000000ffff157224 */ /* 0x000fe400078e0014 */
[----:B----4-:R-:W-:Y:S01]  /*74f0*/  IMAD.MOV.U32 R20, RZ, RZ, R13 ;  /* 0x000000ffff147224 */ /* 0x010fe200078e000d */
[----:B------:R-:W-:Y:S03]  /*7500*/  STS.U16 [R2+UR4+0x400], R8 ;  /* 0x0004000802007988 */ /* 0x000fe60008000404 */
[----:B0-----:R-:W-:Y:S01]  /*7510*/  IMAD.WIDE R4, R3, 0x2, R20 ;  /* 0x0000000203047825 */ /* 0x001fe200078e0214 */
[----:B------:R-:W-:Y:S04]  /*7520*/  STS.U16 [R2+UR4+0x2400], R9 ;  /* 0x0024000902007988 */ /* 0x000fe80008000404 */
[----:B------:R2:W4:Y:S01]  /*7530*/  @!P0 LDG.E.U16 R250, desc[UR6][R4.64] ;  /* 0x0000000604fa8981 */ /* 0x000522000c1e1500 */
[----:B------:R-:W-:-:S03]  /*7540*/  PRMT R248, RZ, 0x7610, R248 ;  /* 0x00007610fff87816 */ /* 0x000fc600000000f8 */
[----:B------:R-:W3:Y:S04]  /*7550*/  LDL.LU R13, [R1+0x60c] ;  /* 0x00060c00010d7983 */ /* 0x000ee80000300800 */
[----:B------:R0:W-:Y:S04]  /*7560*/  STS.U16 [R2+UR4+0x4400], R11 ;  /* 0x0044000b02007988 */ /* 0x0001e80008000404 */
[----:B------:R1:W-:Y:S04]  /*7570*/  STS.U16 [R2+UR4+0x4000], R17 ;  /* 0x0040001102007988 */ /* 0x0003e80008000404 */
[----:B0-----:R-:W4:Y:S01]  /*7580*/  LDL.LU R11, [R1+0x604] ;  /* 0x00060400010b7983 */ /* 0x001f220000300800 */
[----:B--2---:R-:W-:-:S05]  /*7590*/  IMAD.WIDE R4, R3, 0x2, R6 ;  /* 0x0000000203047825 */ /* 0x004fca00078e0206 */
[----:B------:R0:W2:Y:S01]  /*75a0*/  @!P0 LDG.E.U16 R46, desc[UR6][R4.64] ;  /* 0x00000006042e8981 */ /* 0x0000a2000c1e1500 */
[----:B------:R-:W-:Y:S02]  /*75b0*/  IMAD.MOV.U32 R9, RZ, RZ, R16 ;  /* 0x000000ffff097224 */ /* 0x000fe400078e0010 */
[----:B------:R-:W-:Y:S02]  /*75c0*/  IMAD.MOV.U32 R8, RZ, RZ, R15 ;  /* 0x000000ffff087224 */ /* 0x000fe400078e000f */
[----:B------:R-:W2:Y:S02]  /*75d0*/  LDL.LU R15, [R1+0x614] ;  /* 0x00061400010f7983 */ /* 0x000ea40000300800 */
[----:B0-----:R-:W-:Y:S02]  /*75e0*/  IMAD.WIDE R4, R3, 0x2, R8 ;  /* 0x0000000203047825 */ /* 0x001fe400078e0208 */
[----:B-1----:R-:W2:Y:S04]  /*75f0*/  LDL.LU R17, [R1+0x618] ;  /* 0x0006180001117983 */ /* 0x002ea80000300800 */
[----:B------:R-:W2:Y:S04]  /*7600*/  LDL.LU R16, [R1+0x61c] ;  /* 0x00061c0001107983 */ /* 0x000ea80000300800 */
[----:B------:R0:W2:Y:S04]  /*7610*/  @!P0 LDG.E.U16 R248, desc[UR6][R4.64] ;  /* 0x0000000604f88981 */ /* 0x0000a8000c1e1500 */
[----:B------:R-:W3:Y:S04]  /*7620*/  LDL.LU R5, [R1+0x600] ;  /* 0x0006000001057983 */ /* 0x000ee80000300800 */
[----:B------:R4:W-:Y:S02]  /*7630*/  STS.U16 [R2+UR4+0x6400], R10 ;  /* 0x0064000a02007988 */ /* 0x0009e40008000404 */
[----:B----4-:R-:W-:-:S02]  /*7640*/  IMAD.MOV.U32 R10, RZ, RZ, R11 ;  /* 0x000000ffff0a7224 */ /* 0x010fc400078e000b */
[----:B---3--:R-:W-:Y:S02]  /*7650*/  IMAD.MOV.U32 R11, RZ, RZ, R5 ;  /* 0x000000ffff0b7224 */ /* 0x008fe400078e0005 */
[----:B0-----:R-:W-:-:S05]  /*7660*/  IMAD.WIDE R4, R3, 0x2, R10 ;  /* 0x0000000203047825 */ /* 0x001fca00078e020a */
[----:B------:R0:W3:Y:S04]  /*7670*/  @!P0 LDG.E.U16 R47, desc[UR6][R4.64] ;  /* 0x00000006042f8981 */ /* 0x0000e8000c1e1500 */
[----:B------:R-:W4:Y:S04]  /*7680*/  LDL.LU R5, [R1+0x608] ;  /* 0x0006080001057983 */ /* 0x000f280000300800 */
[----:B------:R1:W-:Y:S01]  /*7690*/  STS.U16 [R2+UR4+0x800], R12 ;  /* 0x0008000c02007988 */ /* 0x0003e20008000404 */
[----:B------:R-:W-:Y:S01]  /*76a0*/  PRMT R252, RZ, 0x7610, R252 ;  /* 0x00007610fffc7816 */ /* 0x000fe200000000fc */
[----:B-1----:R-:W-:-:S02]  /*76b0*/  IMAD.MOV.U32 R12, RZ, RZ, R13 ;  /* 0x000000ffff0c7224 */ /* 0x002fc400078e000d */
[----:B----4-:R-:W-:Y:S02]  /*76c0*/  IMAD.MOV.U32 R13, RZ, RZ, R5 ;  /* 0x000000ffff0d7224 */ /* 0x010fe400078e0005 */
[----:B0-----:R-:W-:-:S05]  /*76d0*/  IMAD.WIDE R4, R3, 0x2, R12 ;  /* 0x0000000203047825 */ /* 0x001fca00078e020c */
[----:B------:R0:W4:Y:S04]  /*76e0*/  @!P0 LDG.E.U16 R252, desc[UR6][R4.64] ;  /* 0x0000000604fc8981 */ /* 0x000128000c1e1500 */
[----:B------:R-:W3:Y:S04]  /*76f0*/  LDL.LU R5, [R1+0x610] ;  /* 0x0006100001057983 */ /* 0x000ee80000300800 */
[----:B------:R2:W-:Y:S01]  /*7700*/  STS.U16 [R2+UR4+0x2800], R14 ;  /* 0x0028000e02007988 */ /* 0x0005e20008000404 */
[----:B------:R-:W-:Y:S01]  /*7710*/  PRMT R23, RZ, 0x7610, R23 ;  /* 0x00007610ff177816 */ /* 0x000fe20000000017 */
[----:B--2---:R-:W-:Y:S01]  /*7720*/  IMAD.MOV.U32 R14, RZ, RZ, R15 ;  /* 0x000000ffff0e7224 */ /* 0x004fe200078e000f */
[----:B------:R-:W-:Y:S01]  /*7730*/  PRMT R22, RZ, 0x7610, R22 ;  /* 0x00007610ff167816 */ /* 0x000fe20000000016 */
[----:B------:R1:W-:Y:S04]  /*7740*/  STS.U16 [R2+UR4+0x4800], R179 ;  /* 0x004800b302007988 */ /* 0x0003e80008000404 */
[----:B------:R2:W-:Y:S04]  /*7750*/  STS.U16 [R2+UR4+0x6800], R180 ;  /* 0x006800b402007988 */ /* 0x0005e80008000404 */
[----:B------:R0:W-:Y:S04]  /*7760*/  STS.U16 [R2+UR4+0xc00], R181 ;  /* 0x000c00b502007988 */ /* 0x0001e80008000404 */
[----:B-1----:R-:W4:Y:S04]  /*7770*/  LDL.LU R179, [R1+0x87c] ;  /* 0x00087c0001b37983 */ /* 0x002f280000300800 */
[----:B--2---:R-:W2:Y:S04]  /*7780*/  LDL.LU R180, [R1+0x878] ;  /* 0x0008780001b47983 */ /* 0x004ea80000300800 */
[----:B0-----:R-:W2:Y:S04]  /*7790*/  LDL.LU R181, [R1+0x874] ;  /* 0x0008740001b57983 */ /* 0x001ea80000300800 */
[----:B------:R0:W-:Y:S04]  /*77a0*/  STS.U16 [R2+UR4+0x2c00], R182 ;  /* 0x002c00b602007988 */ /* 0x0001e80008000404 */
[----:B------:R1:W-:Y:S04]  /*77b0*/  STS.U16 [R2+UR4+0x4c00], R183 ;  /* 0x004c00b702007988 */ /* 0x0003e80008000404 */
[----:B------:R1:W-:Y:S04]  /*77c0*/  STS.U16 [R2+UR4+0x6c00], R120 ;  /* 0x006c007802007988 */ /* 0x0003e80008000404 */
[----:B0-----:R-:W2:Y:S04]  /*77d0*/  LDL.LU R182, [R1+0x870] ;  /* 0x0008700001b67983 */ /* 0x001ea80000300800 */
[----:B-1----:R-:W2:Y:S04]  /*77e0*/  LDL.LU R183, [R1+0x86c] ;  /* 0x00086c0001b77983 */ /* 0x002ea80000300800 */
[----:B------:R-:W2:Y:S01]  /*77f0*/  LDL.LU R120, [R1+0x868] ;  /* 0x0008680001787983 */ /* 0x000ea20000300800 */
[----:B---3--:R-:W-:-:S02]  /*7800*/  IMAD.MOV.U32 R15, RZ, RZ, R5 ;  /* 0x000000ffff0f7224 */ /* 0x008fc400078e0005 */
[----:B------:R-:W-:-:S05]  /*7810*/  IMAD.WIDE R4, R3, 0x2, R14 ;  /* 0x0000000203047825 */ /* 0x000fca00078e020e */
[----:B------:R0:W3:Y:S02]  /*7820*/  @!P0 LDG.E.U16 R23, desc[UR6][R4.64] ;  /* 0x0000000604178981 */ /* 0x0000e4000c1e1500 */
[----:B0-----:R-:W-:-:S05]  /*7830*/  IMAD.WIDE R4, R3, 0x2, R16 ;  /* 0x0000000203047825 */ /* 0x001fca00078e0210 */
[----:B------:R0:W2:Y:S02]  /*7840*/  @!P0 LDG.E.U16 R22, desc[UR6][R4.64] ;  /* 0x0000000604168981 */ /* 0x0000a4000c1e1500 */
[----:B0-----:R-:W-:-:S05]  /*7850*/  LOP3.LUT R4, R2, 0x10, RZ, 0x3c, !PT ;  /* 0x0000001002047812 */ /* 0x001fca00078e3cff */
[----:B------:R0:W-:Y:S04]  /*7860*/  STS.U16 [R4+UR4+0x80], R121 ;  /* 0x0000807904007988 */ /* 0x0001e80008000404 */
[----:B------:R1:W-:Y:S04]  /*7870*/  STS.U16 [R4+UR4+0x2080], R122 ;  /* 0x0020807a04007988 */ /* 0x0003e80008000404 */
[----:B------:R4:W-:Y:S04]  /*7880*/  STS.U16 [R4+UR4+0x4080], R123 ;  /* 0x0040807b04007988 */ /* 0x0009e80008000404 */
[----:B0-----:R-:W2:Y:S04]  /*7890*/  LDL.LU R121, [R1+0x864] ;  /* 0x0008640001797983 */ /* 0x001ea80000300800 */
[----:B-1----:R-:W2:Y:S04]  /*78a0*/  LDL.LU R122, [R1+0x860] ;  /* 0x00086000017a7983 */ /* 0x002ea80000300800 */
[----:B----4-:R-:W4:Y:S04]  /*78b0*/  LDL.LU R123, [R1+0x85c] ;  /* 0x00085c00017b7983 */ /* 0x010f280000300800 */
[----:B------:R0:W-:Y:S04]  /*78c0*/  STS.U16 [R4+UR4+0x6080], R124 ;  /* 0x0060807c04007988 */ /* 0x0001e80008000404 */
[----:B------:R1:W-:Y:S04]  /*78d0*/  STS.U16 [R4+UR4+0x480], R125 ;  /* 0x0004807d04007988 */ /* 0x0003e80008000404 */
[----:B------:R1:W-:Y:S04]  /*78e0*/  STS.U16 [R4+UR4+0x2480], R126 ;  /* 0x0024807e04007988 */ /* 0x0003e80008000404 */
[----:B0-----:R-:W4:Y:S04]  /*78f0*/  LDL.LU R124, [R1+0x858] ;  /* 0x00085800017c7983 */ /* 0x001f280000300800 */
[----:B-1----:R-:W4:Y:S04]  /*7900*/  LDL.LU R125, [R1+0x854] ;  /* 0x00085400017d7983 */ /* 0x002f280000300800 */
[----:B------:R-:W4:Y:S04]  /*7910*/  LDL.LU R126, [R1+0x850] ;  /* 0x00085000017e7983 */ /* 0x000f280000300800 */
[----:B------:R0:W-:Y:S04]  /*7920*/  STS.U16 [R4+UR4+0x4480], R127 ;  /* 0x0044807f04007988 */ /* 0x0001e80008000404 */
[----:B------:R1:W-:Y:S01]  /*7930*/  STS.U16 [R4+UR4+0x6480], R128 ;  /* 0x0064808004007988 */ /* 0x0003e20008000404 */
[----:B------:R-:W-:-:S03]  /*7940*/  LOP3.LUT R3, R2, 0x20, RZ, 0x3c, !PT ;  /* 0x0000002002037812 */ /* 0x000fc600078e3cff */
[----:B------:R1:W-:Y:S04]  /*7950*/  STS.U16 [R4+UR4+0x880], R129 ;  /* 0x0008808104007988 */ /* 0x0003e80008000404 */
[----:B0-----:R-:W4:Y:S04]  /*7960*/  LDL.LU R127, [R1+0x84c] ;  /* 0x00084c00017f7983 */ /* 0x001f280000300800 */
[----:B-1----:R-:W4:Y:S04]  /*7970*/  LDL.LU R128, [R1+0x848] ;  /* 0x0008480001807983 */ /* 0x002f280000300800 */
[----:B------:R-:W4:Y:S04]  /*7980*/  LDL.LU R129, [R1+0x844] ;  /* 0x0008440001817983 */ /* 0x000f280000300800 */
[----:B------:R0:W-:Y:S04]  /*7990*/  STS.U16 [R4+UR4+0x2880], R130 ;  /* 0x0028808204007988 */ /* 0x0001e80008000404 */
[----:B------:R1:W-:Y:S04]  /*79a0*/  STS.U16 [R4+UR4+0x4880], R131 ;  /* 0x0048808304007988 */ /* 0x0003e80008000404 */
        /* <DEDUP_REMOVED lines=26> */
[----:B-1----:R-:W4:Y:S01]  /*7b50*/  LDL.LU R143, [R1+0x80c] ;  /* 0x00080c00018f7983 */ /* 0x002f220000300800 */
[----:B------:R-:W-:-:S03]  /*7b60*/  LOP3.LUT R2, R2, 0x30, RZ, 0x3c, !PT ;  /* 0x0000003002027812 */ /* 0x000fc600078e3cff */
[----:B------:R-:W4:Y:S04]  /*7b70*/  LDL.LU R144, [R1+0x808] ;  /* 0x0008080001907983 */ /* 0x000f280000300800 */
[----:B------:R0:W-:Y:S01]  /*7b80*/  STS.U16 [R3+UR4+0x900], R145 ;  /* 0x0009009103007988 */ /* 0x0001e20008000404 */
[----:B------:R-:W-:-:S03]  /*7b90*/  IMAD.SHL.U32 R4, R249, 0x2, RZ ;  /* 0x00000002f9047824 */ /* 0x000fc600078e00ff */
        /* <DEDUP_REMOVED lines=13> */
[----:B------:R-:W-:-:S03]  /*7c70*/  SHF.R.S32.HI R5, RZ, 0x6, R249 ;  /* 0x00000006ff057819 */ /* 0x000fc600000114f9 */
[----:B------:R1:W-:Y:S04]  /*7c80*/  STS.U16 [R3+UR4+0x6d00], R88 ;  /* 0x006d005803007988 */ /* 0x0003e80008000404 */
[----:B------:R1:W-:Y:S04]  /*7c90*/  STS.U16 [R2+UR4+0x180], R89 ;  /* 0x0001805902007988 */ /* 0x0003e80008000404 */
[----:B0-----:R-:W4:Y:S01]  /*7ca0*/  LDL.LU R151, [R1+0x7ec] ;  /* 0x0007ec0001977983 */ /* 0x001f220000300800 */
[----:B-1----:R-:W-:-:S03]  /*7cb0*/  LOP3.LUT R3, R249, 0x40, RZ, 0xc0, !PT ;  /* 0x00000040f9037812 */ /* 0x002fc600078ec0ff */
[----:B------:R-:W4:Y:S04]  /*7cc0*/  LDL.LU R88, [R1+0x7e8] ;  /* 0x0007e80001587983 */ /* 0x000f280000300800 */
[----:B------:R-:W4:Y:S04]  /*7cd0*/  LDL.LU R89, [R1+0x7e4] ;  /* 0x0007e40001597983 */ /* 0x000f280000300800 */
[----:B------:R0:W-:Y:S04]  /*7ce0*/  STS.U16 [R2+UR4+0x2180], R90 ;  /* 0x0021805a02007988 */ /* 0x0001e80008000404 */
[----:B------:R1:W-:Y:S01]  /*7cf0*/  STS.U16 [R2+UR4+0x4180], R91 ;  /* 0x0041805b02007988 */ /* 0x0003e20008000404 */
[----:B------:R-:W-:-:S03]  /*7d00*/  SGXT R5, R5, 0x1 ;  /* 0x000000010505781a */ /* 0x000fc60000000200 */
[----:B------:R3:W-:Y:S04]  /*7d10*/  STS.U16 [R2+UR4+0x6180], R92 ;  /* 0x0061805c02007988 */ /* 0x0007e80008000404 */
[----:B0-----:R-:W4:Y:S01]  /*7d20*/  LDL.LU R90, [R1+0x7e0] ;  /* 0x0007e000015a7983 */ /* 0x001f220000300800 */
[----:B------:R-:W-:-:S03]  /*7d30*/  IMAD R3, R3, 0x40, R4 ;  /* 0x0000004003037824 */ /* 0x000fc600078e0204 */
[----:B-1----:R-:W4:Y:S04]  /*7d40*/  LDL.LU R91, [R1+0x7dc] ;  /* 0x0007dc00015b7983 */ /* 0x002f280000300800 */
[----:B---3--:R-:W3:Y:S04]  /*7d50*/  LDL.LU R92, [R1+0x7d8] ;  /* 0x0007d800015c7983 */ /* 0x008ee80000300800 */
[----:B------:R0:W-:Y:S04]  /*7d60*/  STS.U16 [R2+UR4+0x580], R93 ;  /* 0x0005805d02007988 */ /* 0x0001e80008000404 */
[----:B------:R1:W-:Y:S04]  /*7d70*/  STS.U16 [R2+UR4+0x2580], R94 ;  /* 0x0025805e02007988 */ /* 0x0003e80008000404 */
[----:B------:R1:W-:Y:S04]  /*7d80*/  STS.U16 [R2+UR4+0x4580], R95 ;  /* 0x0045805f02007988 */ /* 0x0003e80008000404 */
[----:B0-----:R-:W3:Y:S04]  /*7d90*/  LDL.LU R93, [R1+0x7d4] ;  /* 0x0007d400015d7983 */ /* 0x001ee80000300800 */
[----:B-1----:R-:W3:Y:S01]  /*7da0*/  LDL.LU R94, [R1+0x7d0] ;  /* 0x0007d000015e7983 */ /* 0x002ee20000300800 */
[----:B------:R-:W-:-:S03]  /*7db0*/  LOP3.LUT R4, R4, 0x90, R5, 0x78, !PT ;  /* 0x0000009004047812 */ /* 0x000fc600078e7805 */
[----:B------:R-:W3:Y:S04]  /*7dc0*/  LDL.LU R95, [R1+0x7cc] ;  /* 0x0007cc00015f7983 */ /* 0x000ee80000300800 */
[----:B------:R0:W-:Y:S01]  /*7dd0*/  STS.U16 [R2+UR4+0x6580], R96 ;  /* 0x0065806002007988 */ /* 0x0001e20008000404 */
[----:B------:R-:W-:-:S03]  /*7de0*/  LOP3.LUT R5, R3, 0x40, RZ, 0x3c, !PT ;  /* 0x0000004003057812 */ /* 0x000fc600078e3cff */
[----:B------:R1:W-:Y:S04]  /*7df0*/  STS.U16 [R2+UR4+0x980], R97 ;  /* 0x0009806102007988 */ /* 0x0003e80008000404 */
[----:B------:R2:W-:Y:S04]  /*7e00*/  STS.U16 [R2+UR4+0x2980], R98 ;  /* 0x0029806202007988 */ /* 0x0005e80008000404 */
[----:B0-----:R-:W3:Y:S04]  /*7e10*/  LDL.LU R96, [R1+0x7c8] ;  /* 0x0007c80001607983 */ /* 0x001ee80000300800 */
[----:B-1----:R-:W3:Y:S04]  /*7e20*/  LDL.LU R97, [R1+0x7c4] ;  /* 0x0007c40001617983 */ /* 0x002ee80000300800 */
[----:B--2---:R-:W3:Y:S04]  /*7e30*/  LDL.LU R98, [R1+0x7c0] ;  /* 0x0007c00001627983 */ /* 0x004ee80000300800 */
[----:B------:R0:W-:Y:S04]  /*7e40*/  STS.U16 [R2+UR4+0x4980], R99 ;  /* 0x0049806302007988 */ /* 0x0001e80008000404 */
        /* <DEDUP_REMOVED lines=24> */
[----:B------:R1:W-:Y:S01]  /*7fd0*/  STS.U16 [R5+UR4+0x6600], R112 ;  /* 0x0066007005007988 */ /* 0x0003e20008000404 */
[----:B------:R-:W-:-:S03]  /*7fe0*/  LOP3.LUT R2, R3, 0x50, RZ, 0x3c, !PT ;  /* 0x0000005003027812 */ /* 0x000fc600078e3cff */
        /* <DEDUP_REMOVED lines=19> */
[----:B0-----:R-:W3:Y:S01]  /*8120*/  LDL.LU R24, [R1+0x768] ;  /* 0x0007680001187983 */ /* 0x001ee20000300800 */
[----:B------:R-:W-:-:S03]  /*8130*/  LOP3.LUT R5, R3, 0x60, RZ, 0x3c, !PT ;  /* 0x0000006003057812 */ /* 0x000fc600078e3cff */
[----:B-1----:R-:W3:Y:S04]  /*8140*/  LDL.LU R25, [R1+0x764] ;  /* 0x0007640001197983 */ /* 0x002ee80000300800 */
[----:B--2---:R-:W2:Y:S04]  /*8150*/  LDL.LU R26, [R1+0x760] ;  /* 0x00076000011a7983 */ /* 0x004ea80000300800 */
[----:B------:R0:W-:Y:S04]  /*8160*/  STS.U16 [R2+UR4+0x4280], R27 ;  /* 0x0042801b02007988 */ /* 0x0001e80008000404 */
[----:B------:R1:W-:Y:S04]  /*8170*/  STS.U16 [R2+UR4+0x6280], R28 ;  /* 0x0062801c02007988 */ /* 0x0003e80008000404 */
[----:B------:R1:W-:Y:S04]  /*8180*/  STS.U16 [R2+UR4+0x680], R29 ;  /* 0x0006801d02007988 */ /* 0x0003e80008000404 */
[----:B0-----:R-:W2:Y:S04]  /*8190*/  LDL.LU R27, [R1+0x75c] ;  /* 0x00075c00011b7983 */ /* 0x001ea80000300800 */
[----:B------:R-:W-:Y:S04]  /*81a0*/  STS.U16 [R2+UR4+0x2680], R30 ;  /* 0x0026801e02007988 */ /* 0x000fe80008000404 */
        /* <DEDUP_REMOVED lines=9> */
[----:B------:R0:W-:Y:S04]  /*8240*/  STS.U16 [R2+UR4+0x6e80], R81 ;  /* 0x006e805102007988 */ /* 0x0001e80008000404 */
[----:B-1----:R-:W2:Y:S04]  /*8250*/  LDL.LU R28, [R1+0x758] ;  /* 0x00075800011c7983 */ /* 0x002ea80000300800 */
[----:B------:R-:W2:Y:S01]  /*8260*/  LDL.LU R29, [R1+0x754] ;  /* 0x00075400011d7983 */ /* 0x000ea20000300800 */
[----:B0-----:R-:W-:-:S03]  /*8270*/  LOP3.LUT R2, R3, 0x70, RZ, 0x3c, !PT ;  /* 0x0000007003027812 */ /* 0x001fc600078e3cff */
[----:B------:R-:W2:Y:S04]  /*8280*/  LDL.LU R30, [R1+0x750] ;  /* 0x00075000011e7983 */ /* 0x000ea80000300800 */
[----:B------:R-:W2:Y:S04]  /*8290*/  LDL.LU R31, [R1+0x74c] ;  /* 0x00074c00011f7983 */ /* 0x000ea80000300800 */
[----:B------:R-:W2:Y:S04]  /*82a0*/  LDL.LU R32, [R1+0x748] ;  /* 0x0007480001207983 */ /* 0x000ea80000300800 */
        /* <DEDUP_REMOVED lines=16> */
[----:B------:R-:W2:Y:S04]  /*83b0*/  LDL.LU R33, [R1+0x744] ;  /* 0x0007440001217983 */ /* 0x000ea80000300800 */
[----:B------:R-:W-:Y:S04]  /*83c0*/  STS.U16 [R2+UR4+0x6780], R57 ;  /* 0x0067803902007988 */ /* 0x000fe80008000404 */
[----:B------:R0:W-:Y:S04]  /*83d0*/  STS.U16 [R2+UR4+0xb80], R56 ;  /* 0x000b803802007988 */ /* 0x0001e80008000404 */
[----:B------:R-:W-:Y:S04]  /*83e0*/  STS.U16 [R2+UR4+0x2780], R59 ;  /* 0x0027803b02007988 */ /* 0x000fe80008000404 */
[----:B------:R1:W-:Y:S04]  /*83f0*/  STS.U16 [R2+UR4+0x4780], R58 ;  /* 0x0047803a02007988 */ /* 0x0003e80008000404 */
[----:B0-----:R-:W4:Y:S04]  /*8400*/  LDL.LU.64 R56, [R1] ;  /* 0x0000000001387983 */ /* 0x001f280000300a00 */
[----:B------:R-:W-:Y:S04]  /*8410*/  STS.U16 [R2+UR4+0x6380], R61 ;  /* 0x0063803d02007988 */ /* 0x000fe80008000404 */
[----:B------:R0:W-:Y:S04]  /*8420*/  STS.U16 [R2+UR4+0x780], R60 ;  /* 0x0007803c02007988 */ /* 0x0001e80008000404 */
[----:B-1----:R-:W4:Y:S04]  /*8430*/  LDL.LU.64 R58, [R1+0x8] ;  /* 0x00000800013a7983 */ /* 0x002f280000300a00 */
[----:B------:R-:W-:Y:S04]  /*8440*/  STS.U16 [R2+UR4+0x2380], R63 ;  /* 0x0023803f02007988 */ /* 0x000fe80008000404 */
[----:B------:R1:W-:Y:S04]  /*8450*/  STS.U16 [R2+UR4+0x4380], R62 ;  /* 0x0043803e02007988 */ /* 0x0003e80008000404 */
[----:B0-----:R-:W4:Y:S04]  /*8460*/  LDL.LU.64 R60, [R1+0x10] ;  /* 0x00001000013c7983 */ /* 0x001f280000300a00 */
[----:B------:R0:W-:Y:S04]  /*8470*/  STS.U16 [R2+UR4+0x380], R64 ;  /* 0x0003804002007988 */ /* 0x0001e80008000404 */
[----:B-1----:R-:W4:Y:S04]  /*8480*/  LDL.LU.64 R62, [R1+0x18] ;  /* 0x00001800013e7983 */ /* 0x002f280000300a00 */
[----:B0-----:R-:W4:Y:S04]  /*8490*/  LDL.LU.64 R64, [R1+0x20] ;  /* 0x0000200001407983 */ /* 0x001f280000300a00 */
[----:B------:R-:W4:Y:S04]  /*84a0*/  LDL.LU.64 R66, [R1+0x28] ;  /* 0x0000280001427983 */ /* 0x000f280000300a00 */
        /* <DEDUP_REMOVED lines=10> */
[----:B------:R0:W-:Y:S04]  /*8550*/  STS.U16 [R2+UR4+0x2b80], R34 ;  /* 0x002b802202007988 */ /* 0x0001e80008000404 */
[----:B------:R-:W-:Y:S04]  /*8560*/  STS.U16 [R2+UR4+0x4b80], R35 ;  /* 0x004b802302007988 */ /* 0x000fe80008000404 */
[----:B------:R-:W-:Y:S04]  /*8570*/  STS.U16 [R2+UR4+0x6b80], R36 ;  /* 0x006b802402007988 */ /* 0x000fe80008000404 */
[----:B------:R-:W-:Y:S04]  /*8580*/  STS.U16 [R2+UR4+0xf80], R37 ;  /* 0x000f802502007988 */ /* 0x000fe80008000404 */
[----:B------:R-:W-:Y:S04]  /*8590*/  STS.U16 [R2+UR4+0x2f80], R38 ;  /* 0x002f802602007988 */ /* 0x000fe80008000404 */
[----:B------:R-:W-:Y:S04]  /*85a0*/  STS.U16 [R2+UR4+0x4f80], R39 ;  /* 0x004f802702007988 */ /* 0x000fe80008000404 */
[----:B------:R1:W-:Y:S04]  /*85b0*/  STS.U16 [R2+UR4+0x6f80], R40 ;  /* 0x006f802802007988 */ /* 0x0003e80008000404 */
[----:B------:R-:W-:Y:S01]  /*85c0*/  STS.U16 [R4+UR4+0x8200], R41 ;  /* 0x0082002904007988 */ /* 0x000fe20008000404 */
[----:B------:R-:W-:Y:S01]  /*85d0*/  UMOV UR12, UR5 ;  /* 0x00000005000c7c82 */ /* 0x000fe20008000000 */
[----:B------:R-:W-:-:S02]  /*85e0*/  UIADD3.64 UR48, UR8, 0x80, URZ ;  /* 0x0000008008307897 */ /* 0x000fc4000fffe03f */
[----:B------:R-:W-:Y:S01]  /*85f0*/  UIADD3.64 UR52, UR8, 0x100, URZ ;  /* 0x0000010008347897 */ /* 0x000fe2000fffe03f */
[----:B0-----:R-:W2:Y:S01]  /*8600*/  LDL.LU R34, [R1+0x740] ;  /* 0x0007400001227983 */ /* 0x001ea20000300800 */
[----:B-1----:R-:W-:-:S03]  /*8610*/  LOP3.LUT R2, R4, 0x20, RZ, 0x3c, !PT ;  /* 0x0000002004027812 */ /* 0x002fc600078e3cff */
        /* <DEDUP_REMOVED lines=14> */
[----:B------:R0:W-:Y:S01]  /*8700*/  STS.U16 [R2+UR4+0x8f00], R22 ;  /* 0x008f001602007988 */ /* 0x0001e20008000404 */
[----:B------:R1:W-:Y:S06]  /*8710*/  MEMBAR.ALL.CTA ;  /* 0x0000000000007992 */ /* 0x0003ec0000008000 */
[----:B-1----:R-:W1:Y:S01]  /*8720*/  FENCE.VIEW.ASYNC.S ;  /* 0x00000000000073c6 */ /* 0x002e620000000000 */
[----:B------:R-:W-:Y:S01]  /*8730*/  UIADD3.64 UR56, UR8, 0x180, URZ ;  /* 0x0000018008387897 */ /* 0x000fe2000fffe03f */
[----:B------:R-:W-:Y:S01]  /*8740*/  UMOV UR58, UR14 ;  /* 0x0000000e003a7c82 */ /* 0x000fe20008000000 */
[----:B------:R-:W-:Y:S01]  /*8750*/  UMOV UR59, UR15 ;  /* 0x0000000f003b7c82 */ /* 0x000fe20008000000 */
[----:B------:R-:W2:Y:S01]  /*8760*/  LDL.LU R35, [R1+0x73c] ;  /* 0x00073c0001237983 */ /* 0x000ea20000300800 */
[----:B------:R-:W-:Y:S01]  /*8770*/  UMOV UR18, UR10 ;  /* 0x0000000a00127c82 */ /* 0x000fe20008000000 */
[----:B------:R-:W-:Y:S01]  /*8780*/  UMOV UR19, UR11 ;  /* 0x0000000b00137c82 */ /* 0x000fe20008000000 */
[----:B------:R-:W-:Y:S01]  /*8790*/  UMOV UR22, UR14 ;  /* 0x0000000e00167c82 */ /* 0x000fe20008000000 */
[----:B------:R-:W2:Y:S01]  /*87a0*/  LDL.LU R36, [R1+0x738] ;  /* 0x0007380001247983 */ /* 0x000ea20000300800 */
[----:B------:R-:W-:Y:S01]  /*87b0*/  UMOV UR23, UR15 ;  /* 0x0000000f00177c82 */ /* 0x000fe20008000000 */
[----:B------:R-:W-:Y:S01]  /*87c0*/  UMOV UR26, UR10 ;  /* 0x0000000a001a7c82 */ /* 0x000fe20008000000 */
[----:B------:R-:W-:Y:S01]  /*87d0*/  UMOV UR27, UR11 ;  /* 0x0000000b001b7c82 */ /* 0x000fe20008000000 */
[----:B------:R-:W2:Y:S01]  /*87e0*/  LDL.LU R37, [R1+0x734] ;  /* 0x0007340001257983 */ /* 0x000ea20000300800 */
[----:B0-----:R-:W0:Y:S03]  /*87f0*/  LDC R2, c[0x0][0x23c] ;  /* 0x00008f00ff027b82 */ /* 0x001e260000000800 */
[----:B------:R-:W3:Y:S04]  /*8800*/  LDL.LU R249, [R1+0x634] ;  /* 0x0006340001f97983 */ /* 0x000ee80000300800 */
[----:B------:R-:W2:Y:S01]  /*8810*/  LDL.LU R38, [R1+0x730] ;  /* 0x0007300001267983 */ /* 0x000ea20000300800 */
[----:B-1----:R-:W-:Y:S06]  /*8820*/  BAR.SYNC.DEFER_BLOCKING 0x0 ;  /* 0x0000000000007b1d */ /* 0x002fec0000010000 */
[----:B------:R-:W2:Y:S04]  /*8830*/  LDL.LU R39, [R1+0x72c] ;  /* 0x00072c0001277983 */ /* 0x000ea80000300800 */
        /* <DEDUP_REMOVED lines=10> */
[----:B------:R-:W2:Y:S01]  /*88e0*/  LDL.LU R50, [R1+0x700] ;  /* 0x0007000001327983 */ /* 0x000ea20000300800 */
[----:B----4-:R-:W-:-:S06]  /*88f0*/  WARPGROUP.ARRIVE ;  /* 0x00000000000079c5 */ /* 0x010fcc0000000000 */
[----:B------:R-:W-:Y:S01]  /*8900*/  HGMMA.64x64x16.F32 R56, gdesc[UR12].tnspA, R56, gsb0 ;  /* 0x20e000000c3879f0 */ /* 0x000fe20008000838 */
[----:B0-----:R-:W-:Y:S01]  /*8910*/  IMAD.SHL.U32 R2, R2, 0x20, RZ ;  /* 0x0000002002027824 */ /* 0x001fe200078e00ff */
[----:B------:R-:W-:Y:S01]  /*8920*/  UMOV UR30, UR14 ;  /* 0x0000000e001e7c82 */ /* 0x000fe20008000000 */
        /* <DEDUP_REMOVED lines=9> */
[----:B------:R-:W-:Y:S01]  /*89c0*/  ULDC UR12, c[0x0][0x238] ;  /* 0x00008e00000c7ab9 */ /* 0x000fe20000000800 */
[----:B------:R-:W-:-:S02]  /*89d0*/  WARPGROUP.DEPBAR.LE gsb0, 0x0 ;  /* 0x00008000000079c5 */ /* 0x000fc40000010000 */
[----:B------:R-:W-:-:S06]  /*89e0*/  WARPGROUP.ARRIVE ;  /* 0x00000000000079c5 */ /* 0x000fcc0000000000 */
[----:B------:R-:W-:Y:S03]  /*89f0*/  HGMMA.64x64x16.F32 R56, gdesc[UR8].tnspA, R56, gsb0 ;  /* 0x20e00000083879f0 */ /* 0x000fe60008000838 */
[----:B------:R-:W-:Y:S02]  /*8a00*/  WARPGROUP.DEPBAR.LE gsb0, 0x0 ;  /* 0x00008000000079c5 */ /* 0x000fe40000010000 */
        /* <DEDUP_REMOVED lines=13> */
[----:B------:R-:W-:Y:S01]  /*8ae0*/  HGMMA.64x64x16.F32 R152, gdesc[UR20].tnspA, R152, gsb0 ;  /* 0x20e00000149879f0 */ /* 0x000fe20008000898 */
[----:B------:R-:W-:Y:S04]  /*8af0*/  STL.64 [R1], R56 ;  /* 0x0000003801007387 */ /* 0x000fe80000100a00 */
[----:B------:R-:W-:Y:S04]  /*8b00*/  STL.64 [R1+0x8], R58 ;  /* 0x0000083a01007387 */ /* 0x000fe80000100a00 */
[----:B------:R-:W-:Y:S04]  /*8b10*/  STL.64 [R1+0x10], R60 ;  /* 0x0000103c01007387 */ /* 0x000fe80000100a00 */
[----:B------:R-:W-:Y:S04]  /*8b20*/  STL.64 [R1+0x18], R62 ;  /* 0x0000183e01007387 */ /* 0x000fe80000100a00 */
[----:B------:R-:W-:Y:S04]  /*8b30*/  STL.64 [R1+0x20], R64 ;  /* 0x0000204001007387 */ /* 0x000fe80000100a00 */
[----:B------:R-:W-:Y:S04]  /*8b40*/  STL.64 [R1+0x28], R66 ;  /* 0x0000284201007387 */ /* 0x000fe80000100a00 */
[----:B------:R-:W-:Y:S01]  /*8b50*/  STL.64 [R1+0x30], R68 ;  /* 0x0000304401007387 */ /* 0x000fe20000100a00 */
[----:B------:R-:W-:-:S02]  /*8b60*/  WARPGROUP.DEPBAR.LE gsb0, 0x0 ;  /* 0x00008000000079c5 */ /* 0x000fc40000010000 */
[----:B------:R-:W-:-:S06]  /*8b70*/  WARPGROUP.ARRIVE ;  /* 0x00000000000079c5 */ /* 0x000fcc0000000000 */
[----:B------:R-:W-:Y:S01]  /*8b80*/  HGMMA.64x64x16.F32 R152, gdesc[UR24].tnspA, R152, gsb0 ;  /* 0x20e00000189879f0 */ /* 0x000fe20008000898 */
        /* <DEDUP_REMOVED lines=8> */
[----:B------:R0:W-:Y:S04]  /*8c10*/  STL.64 [R1+0x78], R86 ;  /* 0x0000785601007387 */ /* 0x0001e80000100a00 */
        /* <DEDUP_REMOVED lines=11> */
[----:B------:R-:W4:Y:S01]  /*8cd0*/  LDL.LU.64 R64, [R1+0x6a0] ;  /* 0x0006a00001407983 */ /* 0x000f220000300a00 */
[----:B------:R-:W-:-:S03]  /*8ce0*/  R2UR UR48, R51 ;  /* 0x00000000333072ca */ /* 0x000fc600000e0000 */
[----:B------:R-:W4:Y:S04]  /*8cf0*/  LDL.LU.64 R62, [R1+0x698] ;  /* 0x00069800013e7983 */ /* 0x000f280000300a00 */
[----:B------:R-:W4:Y:S04]  /*8d00*/  LDL.LU.64 R60, [R1+0x690] ;  /* 0x00069000013c7983 */ /* 0x000f280000300a00 */
[----:B------:R-:W4:Y:S04]  /*8d10*/  LDL.LU.64 R58, [R1+0x688] ;  /* 0x00068800013a7983 */ /* 0x000f280000300a00 */
[----:B------:R-:W4:Y:S04]  /*8d20*/  LDL.LU.64 R56, [R1+0x680] ;  /* 0x0006800001387983 */ /* 0x000f280000300a00 */
[----:B------:R-:W2:Y:S01]  /*8d30*/  LDL.LU R51, [R1+0x678] ;  /* 0x0006780001337983 */ /* 0x000ea20000300800 */
[----:B------:R-:W-:-:S03]  /*8d40*/  R2UR UR53, R52 ;  /* 0x00000000343572ca */ /* 0x000fc600000e0000 */
[----:B------:R-:W-:Y:S01]  /*8d50*/  STL.64 [R1+0x660], R240 ;  /* 0x000660f001007387 */ /* 0x000fe20000100a00 */
[----:B------:R-:W-:-:S03]  /*8d60*/  R2UR UR52, R53 ;  /* 0x00000000353472ca */ /* 0x000fc600000e0000 */
[----:B------:R0:W-:Y:S01]  /*8d70*/  STL.64 [R1+0x658], R242 ;  /* 0x000658f201007387 */ /* 0x0001e20000100a00 */
[----:B------:R-:W-:-:S03]  /*8d80*/  R2UR UR57, R54 ;  /* 0x00000000363972ca */ /* 0x000fc600000e0000 */
[----:B------:R1:W-:Y:S01]  /*8d90*/  STL.64 [R1+0x650], R244 ;  /* 0x000650f401007387 */ /* 0x0003e20000100a00 */
[----:B------:R-:W-:-:S03]  /*8da0*/  R2UR UR56, R55 ;  /* 0x00000000373872ca */ /* 0x000fc600000e0000 */
[----:B------:R1:W-:Y:S01]  /*8db0*/  STL.64 [R1+0x648], R246 ;  /* 0x000648f601007387 */ /* 0x0003e20000100a00 */
[----:B------:R-:W-:-:S03]  /*8dc0*/  WARPGROUP.DEPBAR.LE gsb0, 0x0 ;  /* 0x00008000000079c5 */ /* 0x000fc60000010000 */
[----:B------:R-:W2:Y:S01]  /*8dd0*/  LDL.LU R52, [R1+0x674] ;  /* 0x0006740001347983 */ /* 0x000ea20000300800 */
[----:B------:R-:W-:-:S03]  /*8de0*/  WARPGROUP.ARRIVE ;  /* 0x00000000000079c5 */ /* 0x000fc60000000000 */
[----:B------:R-:W2:Y:S01]  /*8df0*/  LDL.LU R53, [R1+0x670] ;  /* 0x0006700001357983 */ /* 0x000ea20000300800 */
[C---:B0-----:R-:W-:Y:S01]  /*8e00*/  IMAD.WIDE R242, R2.reuse, 0x2, R16 ;  /* 0x0000000202f27825 */ /* 0x041fe200078e0210 */
[----:B---3--:R-:W-:Y:S01]  /*8e10*/  R2UR UR49, R249 ;  /* 0x00000000f93172ca */ /* 0x008fe200000e0000 */
[----:B------:R-:W-:Y:S01]  /*8e20*/  HGMMA.64x64x16.F32 R120, gdesc[UR28].tnspA, R120, gsb0 ;  /* 0x20e000001c7879f0 */ /* 0x000fe20008000878 */
[----:B------:R-:W2:Y:S01]  /*8e30*/  LDL.LU R54, [R1+0x66c] ;  /* 0x00066c0001367983 */ /* 0x000ea20000300800 */
[----:B-1----:R-:W-:-:S03]  /*8e40*/  IMAD.WIDE R244, R2, 0x2, R14 ;  /* 0x0000000202f47825 */ /* 0x002fc600078e020e */
[----:B------:R-:W2:Y:S01]  /*8e50*/  LDL.LU R55, [R1+0x668] ;  /* 0x0006680001377983 */ /* 0x000ea20000300800 */
[----:B------:R-:W-:-:S03]  /*8e60*/  IMAD.WIDE R246, R2, 0x2, R12 ;  /* 0x0000000202f67825 */ /* 0x000fc600078e020c */
[----:B------:R-:W3:Y:S01]  /*8e70*/  LDL.LU.64 R4, [R1+0xd0] ;  /* 0x0000d00001047983 */ /* 0x000ee20000300a00 */
[----:B------:R-:W-:-:S03]  /*8e80*/  IMAD.WIDE R250, R2, 0x2, R10 ;  /* 0x0000000202fa7825 */ /* 0x000fc600078e020a */
[----:B------:R-:W4:Y:S01]  /*8e90*/  LDL.LU.64 R240, [R1+0xd8] ;  /* 0x0000d80001f07983 */ /* 0x000f220000300a00 */
[----:B------:R-:W-:-:S03]  /*8ea0*/  IMAD.WIDE R248, R2, 0x2, R8 ;  /* 0x0000000202f87825 */ /* 0x000fc600078e0208 */
[----:B------:R-:W2:Y:S01]  /*8eb0*/  LDL.LU.64 R16, [R1+0xa0] ;  /* 0x0000a00001107983 */ /* 0x000ea20000300a00 */
[----:B------:R-:W-:-:S03]  /*8ec0*/  IMAD.WIDE R22, R2, 0x2, R6 ;  /* 0x0000000202167825 */ /* 0x000fc600078e0206 */
[----:B------:R-:W4:Y:S04]  /*8ed0*/  LDL.LU.64 R14, [R1+0xa8] ;  /* 0x0000a800010e7983 */ /* 0x000f280000300a00 */
[----:B------:R-:W4:Y:S04]  /*8ee0*/  LDL.LU.64 R12, [R1+0xb0] ;  /* 0x0000b000010c7983 */ /* 0x000f280000300a00 */
[----:B------:R-:W4:Y:S04]  /*8ef0*/  LDL.LU.64 R10, [R1+0xb8] ;  /* 0x0000b800010a7983 */ /* 0x000f280000300a00 */
[----:B------:R-:W4:Y:S04]  /*8f00*/  LDL.LU.64 R8, [R1+0xc0] ;  /* 0x0000c00001087983 */ /* 0x000f280000300a00 */
[----:B------:R-:W4:Y:S01]  /*8f10*/  LDL.LU.64 R6, [R1+0xc8] ;  /* 0x0000c80001067983 */ /* 0x000f220000300a00 */
[----:B------:R-:W-:-:S02]  /*8f20*/  WARPGROUP.DEPBAR.LE gsb0, 0x0 ;  /* 0x00008000000079c5 */ /* 0x000fc40000010000 */
[----:B------:R-:W-:-:S06]  /*8f30*/  WARPGROUP.ARRIVE ;  /* 0x00000000000079c5 */ /* 0x000fcc0000000000 */
[----:B------:R-:W-:Y:S03]  /*8f40*/  HGMMA.64x64x16.F32 R120, gdesc[UR32].tnspA, R120, gsb0 ;  /* 0x20e00000207879f0 */ /* 0x000fe60008000878 */
[----:B------:R-:W-:Y:S02]  /*8f50*/  WARPGROUP.DEPBAR.LE gsb0, 0x0 ;  /* 0x00008000000079c5 */ /* 0x000fe40000010000 */
[----:B------:R-:W-:-:S06]  /*8f60*/  WARPGROUP.ARRIVE ;  /* 0x00000000000079c5 */ /* 0x000fcc0000000000 */
[----:B------:R-:W-:Y:S01]  /*8f70*/  HGMMA.64x64x16.F32 R88, gdesc[UR36].tnspA, R88, gsb0 ;  /* 0x20e00000245879f0 */ /* 0x000fe20008000858 */
[----:B------:R-:W-:-:S04]  /*8f80*/  IMAD.WIDE R20, R2, 0x2, R20 ;  /* 0x0000000202147825 */ /* 0x000fc800078e0214 */
[----:B------:R-:W-:-:S04]  /*8f90*/  IMAD.WIDE R18, R2, 0x2, R18 ;  /* 0x0000000202127825 */ /* 0x000fc800078e0212 */
[----:B------:R-:W-:Y:S01]  /*8fa0*/  IMAD.MOV.U32 R252, RZ, RZ, R243 ;  /* 0x000000fffffc7224 */ /* 0x000fe200078e00f3 */
[----:B------:R-:W-:Y:S02]  /*8fb0*/  WARPGROUP.DEPBAR.LE gsb0, 0x0 ;  /* 0x00008000000079c5 */ /* 0x000fe40000010000 */
[----:B------:R-:W-:-:S06]  /*8fc0*/  WARPGROUP.ARRIVE ;  /* 0x00000000000079c5 */ /* 0x000fcc0000000000 */
[----:B------:R-:W-:Y:S01]  /*8fd0*/  HGMMA.64x64x16.F32 R88, gdesc[UR40].tnspA, R88, gsb0 ;  /* 0x20e00000285879f0 */ /* 0x000fe20008000858 */
[----:B---3--:R-:W-:-:S04]  /*8fe0*/  IMAD.WIDE R4, R2, 0x2, R4 ;  /* 0x0000000202047825 */ /* 0x008fc800078e0204 */
[----:B--2---:R-:W-:-:S04]  /*8ff0*/  IMAD.WIDE R16, R2, 0x2, R16 ;  /* 0x0000000202107825 */ /* 0x004fc800078e0210 */
[----:B----4-:R-:W-:-:S04]  /*9000*/  IMAD.WIDE R14, R2, 0x2, R14 ;  /* 0x00000002020e7825 */ /* 0x010fc800078e020e */
[----:B------:R-:W-:-:S04]  /*9010*/  IMAD.WIDE R12, R2, 0x2, R12 ;  /* 0x00000002020c7825 */ /* 0x000fc800078e020c */
[----:B------:R-:W-:-:S04]  /*9020*/  IMAD.WIDE R10, R2, 0x2, R10 ;  /* 0x00000002020a7825 */ /* 0x000fc800078e020a */
[----:B------:R-:W-:-:S04]  /*9030*/  IMAD.WIDE R8, R2, 0x2, R8 ;  /* 0x0000000202087825 */ /* 0x000fc800078e0208 */
[----:B------:R-:W-:-:S04]  /*9040*/  IMAD.WIDE R6, R2, 0x2, R6 ;  /* 0x0000000202067825 */ /* 0x000fc800078e0206 */
[----:B------:R-:W-:Y:S02]  /*9050*/  IMAD.WIDE R2, R2, 0x2, R240 ;  /* 0x0000000202027825 */ /* 0x000fe400078e02f0 */
[----:B------:R0:W5:Y:S04]  /*9060*/  LDL.LU.64 R240, [R1+0x660] ;  /* 0x0006600001f07983 */ /* 0x0001680000300a00 */
[----:B------:R1:W-:Y:S04]  /*9070*/  STL [R1+0x61c], R242 ;  /* 0x00061cf201007387 */ /* 0x0003e80000100800 */
[----:B-1----:R0:W5:Y:S04]  /*9080*/  LDL.LU.64 R242, [R1+0x658] ;  /* 0x0006580001f27983 */ /* 0x0021680000300a00 */
[----:B------:R-:W-:Y:S04]  /*9090*/  STL [R1+0x614], R244 ;  /* 0x000614f401007387 */ /* 0x000fe80000100800 */
[----:B------:R1:W-:Y:S02]  /*90a0*/  STL [R1+0x618], R252 ;  /* 0x000618fc01007387 */ /* 0x0003e40000100800 */
[----:B-1----:R-:W-:-:S02]  /*90b0*/  IMAD.MOV.U32 R252, RZ, RZ, R245 ;  /* 0x000000fffffc7224 */ /* 0x002fc400078e00f5 */
[----:B------:R0:W5:Y:S04]  /*90c0*/  LDL.LU.64 R244, [R1+0x650] ;  /* 0x0006500001f47983 */ /* 0x0001680000300a00 */
[----:B------:R-:W-:Y:S04]  /*90d0*/  STL [R1+0x60c], R246 ;  /* 0x00060cf601007387 */ /* 0x000fe80000100800 */
[----:B------:R1:W-:Y:S02]  /*90e0*/  STL [R1+0x610], R252 ;  /* 0x000610fc01007387 */ /* 0x0003e40000100800 */
[----:B-1----:R-:W-:-:S02]  /*90f0*/  IMAD.MOV.U32 R252, RZ, RZ, R247 ;  /* 0x000000fffffc7224 */ /* 0x002fc400078e00f7 */
[----:B------:R0:W5:Y:S04]  /*9100*/  LDL.LU.64 R246, [R1+0x648] ;  /* 0x0006480001f67983 */ /* 0x0001680000300a00 */
[----:B------:R-:W-:Y:S04]  /*9110*/  STL [R1+0x604], R250 ;  /* 0x000604fa01007387 */ /* 0x000fe80000100800 */
[----:B------:R1:W-:Y:S01]  /*9120*/  STL [R1+0x608], R252 ;  /* 0x000608fc01007387 */ /* 0x0003e20000100800 */
[----:B------:R-:W-:Y:S02]  /*9130*/  WARPGROUP.DEPBAR.LE gsb0, 0x0 ;  /* 0x00008000000079c5 */ /* 0x000fe40000010000 */
[----:B------:R-:W-:-:S06]  /*9140*/  WARPGROUP.ARRIVE ;  /* 0x00000000000079c5 */ /* 0x000fcc0000000000 */
[----:B------:R-:W-:Y:S01]  /*9150*/  HGMMA.64x64x16.F32 R56, gdesc[UR44].tnspA, R56, gsb0 ;  /* 0x20e000002c3879f0 */ /* 0x000fe20008000838 */
[----:B-1----:R-:W-:Y:S02]  /*9160*/  IMAD.MOV.U32 R252, RZ, RZ, R251 ;  /* 0x000000fffffc7224 */ /* 0x002fe400078e00fb */
[----:B------:R0:W5:Y:S04]  /*9170*/  LDL.LU.64 R250, [R1+0x640] ;  /* 0x0006400001fa7983 */ /* 0x0001680000300a00 */
[----:B------:R-:W-:Y:S04]  /*9180*/  STL [R1+0x5fc], R248 ;  /* 0x0005fcf801007387 */ /* 0x000fe80000100800 */
[----:B------:R1:W-:Y:S02]  /*9190*/  STL [R1+0x600], R252 ;  /* 0x000600fc01007387 */ /* 0x0003e40000100800 */
[----:B-1----:R-:W-:-:S02]  /*91a0*/  IMAD.MOV.U32 R252, RZ, RZ, R249 ;  /* 0x000000fffffc7224 */ /* 0x002fc400078e00f9 */
[----:B------:R0:W5:Y:S04]  /*91b0*/  LDL.LU.64 R248, [R1+0x638] ;  /* 0x0006380001f87983 */ /* 0x0001680000300a00 */
[----:B------:R1:W-:Y:S04]  /*91c0*/  STL [R1+0x5f4], R22 ;  /* 0x0005f41601007387 */ /* 0x0003e80000100800 */
[----:B------:R-:W-:Y:S04]  /*91d0*/  STL [R1+0x5f8], R252 ;  /* 0x0005f8fc01007387 */ /* 0x000fe80000100800 */
[----:B------:R-:W-:Y:S04]  /*91e0*/  STL [R1+0x5f0], R23 ;  /* 0x0005f01701007387 */ /* 0x000fe80000100800 */
[----:B------:R-:W-:Y:S04]  /*91f0*/  STL [R1+0x5ec], R20 ;  /* 0x0005ec1401007387 */ /* 0x000fe80000100800 */
[----:B-1----:R-:W2:Y:S01]  /*9200*/  LDL.LU R22, [R1+0x5d8] ;  /* 0x0005d80001167983 */ /* 0x002ea20000300800 */
[----:B------:R-:W-:Y:S01]  /*9210*/  UMOV UR50, UR10 ;  /* 0x0000000a00327c82 */ /* 0x000fe20008000000 */
[----:B------:R-:W-:Y:S01]  /*9220*/  UMOV UR51, UR11 ;  /* 0x0000000b00337c82 */ /* 0x000fe20008000000 */
[----:B------:R-:W-:-:S02]  /*9230*/  WARPGROUP.DEPBAR.LE gsb0, 0x0 ;  /* 0x00008000000079c5 */ /* 0x000fc40000010000 */
[----:B------:R-:W-:-:S06]  /*9240*/  WARPGROUP.ARRIVE ;  /* 0x00000000000079c5 */ /* 0x000fcc0000000000 */
[----:B------:R-:W-:Y:S01]  /*9250*/  HGMMA.64x64x16.F32 R56, gdesc[UR48].tnspA, R56, gsb0 ;  /* 0x20e00000303879f0 */ /* 0x000fe20008000838 */
[----:B------:R-:W-:Y:S01]  /*9260*/  UMOV UR54, UR14 ;  /* 0x0000000e00367c82 */ /* 0x000fe20008000000 */
[----:B------:R-:W-:Y:S01]  /*9270*/  UMOV UR55, UR15 ;  /* 0x0000000f00377c82 */ /* 0x000fe20008000000 */
[----:B------:R-:W-:Y:S02]  /*9280*/  WARPGROUP.DEPBAR.LE gsb0, 0x0 ;  /* 0x00008000000079c5 */ /* 0x000fe40000010000 */
[----:B------:R-:W-:-:S06]  /*9290*/  WARPGROUP.ARRIVE ;  /* 0x00000000000079c5 */ /* 0x000fcc0000000000 */
[----:B------:R-:W-:Y:S01]  /*92a0*/  HGMMA.64x64x16.F32 R24, gdesc[UR52].tnspA, R24, gsb0 ;  /* 0x20e00000341879f0 */ /* 0x000fe20008000818 */
[----:B------:R-:W-:Y:S01]  /*92b0*/  UMOV UR58, UR10 ;  /* 0x0000000a003a7c82 */ /* 0x000fe20008000000 */
[----:B------:R-:W-:Y:S01]  /*92c0*/  UMOV UR59, UR11 ;  /* 0x0000000b003b7c82 */ /* 0x000fe20008000000 */
[----:B------:R-:W-:Y:S04]  /*92d0*/  STL [R1+0x5e8], R21 ;  /* 0x0005e81501007387 */ /* 0x000fe80000100800 */
[----:B------:R-:W-:Y:S04]  /*92e0*/  STL [R1+0x5e4], R18 ;  /* 0x0005e41201007387 */ /* 0x000fe80000100800 */
[----:B------:R1:W-:Y:S04]  /*92f0*/  STL [R1+0x5e0], R19 ;  /* 0x0005e01301007387 */ /* 0x0003e80000100800 */
[----:B------:R-:W-:Y:S01]  /*9300*/  STL [R1+0x5dc], R16 ;  /* 0x0005dc1001007387 */ /* 0x000fe20000100800 */
[----:B------:R-:W-:-:S02]  /*9310*/  WARPGROUP.DEPBAR.LE gsb0, 0x0 ;  /* 0x00008000000079c5 */ /* 0x000fc40000010000 */
[----:B------:R-:W-:-:S06]  /*9320*/  WARPGROUP.ARRIVE ;  /* 0x00000000000079c5 */ /* 0x000fcc0000000000 */
[----:B------:R-:W-:Y:S01]  /*9330*/  HGMMA.64x64x16.F32 R24, gdesc[UR56].tnspA, R24, gsb0 ;  /* 0x20e00000381879f0 */ /* 0x000fe20008000818 */
[----:B------:R-:W-:Y:S04]  /*9340*/  STL [R1+0xa4], R17 ;  /* 0x0000a41101007387 */ /* 0x000fe80000100800 */
[----:B------:R-:W-:Y:S04]  /*9350*/  STL [R1+0xa0], R14 ;  /* 0x0000a00e01007387 */ /* 0x000fe80000100800 */
[----:B------:R-:W-:Y:S04]  /*9360*/  STL [R1+0x9c], R15 ;  /* 0x00009c0f01007387 */ /* 0x000fe80000100800 */
[----:B------:R-:W-:Y:S04]  /*9370*/  STL [R1+0x98], R12 ;  /* 0x0000980c01007387 */ /* 0x000fe80000100800 */
[----:B------:R-:W-:Y:S04]  /*9380*/  STL [R1+0x94], R13 ;  /* 0x0000940d01007387 */ /* 0x000fe80000100800 */
[----:B------:R-:W-:Y:S04]  /*9390*/  STL [R1+0x90], R10 ;  /* 0x0000900a01007387 */ /* 0x000fe80000100800 */
[----:B------:R-:W-:Y:S01]  /*93a0*/  STL [R1+0x84], R11 ;  /* 0x0000840b01007387 */ /* 0x000fe20000100800 */
[----:B------:R-:W-:Y:S01]  /*93b0*/  USHF.L.U32 UR12, UR12, 0x5, URZ ;  /* 0x000000050c0c7899 */ /* 0x000fe2000800063f */
[----:B-1----:R-:W-:-:S03]  /*93c0*/  IMAD.MOV.U32 R19, RZ, RZ, R8 ;  /* 0x000000ffff137224 */ /* 0x002fc600078e0008 */
[----:B------:R-:W-:Y:S01]  /*93d0*/  UIMAD.WIDE UR60, UR12, 0x2, UR60 ;  /* 0x000000020c3c78a5 */ /* 0x000fe2000f8e023c */
[----:B------:R-:W-:Y:S02]  /*93e0*/  IMAD.MOV.U32 R18, RZ, RZ, R9 ;  /* 0x000000ffff127224 */ /* 0x000fe400078e0009 */
[----:B------:R-:W-:Y:S02]  /*93f0*/  IMAD.MOV.U32 R21, RZ, RZ, R6 ;  /* 0x000000ffff157224 */ /* 0x000fe400078e0006 */
[----:B------:R-:W-:Y:S02]  /*9400*/  IMAD.MOV.U32 R20, RZ, RZ, R7 ;  /* 0x000000ffff147224 */ /* 0x000fe400078e0007 */
[----:B------:R-:W-:Y:S02]  /*9410*/  IMAD.MOV.U32 R23, RZ, RZ, R4 ;  /* 0x000000ffff177224 */ /* 0x000fe400078e0004 */
[----:B------:R-:W-:Y:S02]  /*9420*/  IMAD.MOV.U32 R252, RZ, RZ, R3 ;  /* 0x000000fffffc7224 */ /* 0x000fe400078e0003 */
[----:B------:R-:W-:-:S02]  /*9430*/  VIADD R0, R0, 0xffffffe0 ;  /* 0xffffffe000007836 */ /* 0x000fc40000000000 */
[----:B--2---:R-:W-:-:S05]  /*9440*/  VIADD R22, R22, 0xffffffff ;  /* 0xffffffff16167836 */ /* 0x004fca0000000000 */
[----:B------:R1:W-:Y:S04]  /*9450*/  STL [R1+0x5d8], R22 ;  /* 0x0005d81601007387 */ /* 0x0003e80000100800 */
[----:B------:R0:W-:Y:S01]  /*9460*/  STL [R1+0x80], R2 ;  /* 0x0000800201007387 */ /* 0x0001e20000100800 */
[----:B------:R-:W-:Y:S01]  /*9470*/  ISETP.NE.U32.AND P0, PT, R22, RZ, PT ;  /* 0x000000ff1600720c */ /* 0x000fe20003f05070 */
[----:B------:R-:W-:Y:S02]  /*9480*/  WARPGROUP.DEPBAR.LE gsb0, 0x0 ;  /* 0x00008000000079c5 */ /* 0x000fe40000010000 */
[----:B-1----:R-:W-:-:S10]  /*9490*/  IMAD.MOV.U32 R22, RZ, RZ, R5 ;  /* 0x000000ffff167224 */ /* 0x002fd400078e0005 */
[----:B0-----:R-:W-:Y:S05]  /*94a0*/  @P0 BRA `(.L_x_1) ;  /* 0xffffffa400f80947 */ /* 0x001fea000383ffff */
[----:B------:R-:W2:Y:S04]  /*94b0*/  LDL.LU R13, [R1+0x7c] ;  /* 0x00007c00010d7983 */ /* 0x000ea80000300800 */
[----:B------:R-:W3:Y:S04]  /*94c0*/  LDL.LU R12, [R1+0x74] ;  /* 0x00007400010c7983 */ /* 0x000ee80000300800 */
[----:B------:R-:W4:Y:S04]  /*94d0*/  LDL.LU R17, [R1+0x78] ;  /* 0x0000780001117983 */ /* 0x000f280000300800 */
[----:B------:R-:W4:Y:S04]  /*94e0*/  LDL.LU R16, [R1+0x70] ;  /* 0x0000700001107983 */ /* 0x000f280000300800 */
[----:B------:R-:W4:Y:S04]  /*94f0*/  LDL.LU R252, [R1+0x1c] ;  /* 0x00001c0001fc7983 */ /* 0x000f280000300800 */
[----:B------:R-:W4:Y:S04]  /*9500*/  LDL.LU R0, [R1+0x14] ;  /* 0x0000140001007983 */ /* 0x000f280000300800 */
[----:B-----5:R-:W4:Y:S04]  /*9510*/  LDL.LU R250, [R1+0x18] ;  /* 0x0000180001fa7983 */ /* 0x020f280000300800 */
[----:B------:R-:W4:Y:S01]  /*9520*/  LDL.LU R251, [R1+0x10] ;  /* 0x0000100001fb7983 */ /* 0x000f220000300800 */
[----:B------:R-:W-:-:S03]  /*9530*/  F2FP.F16.F32.PACK_AB R11, R55, R119 ;  /* 0x00000077370b723e */ /* 0x000fc600000000ff */
[----:B------:R-:W4:Y:S01]  /*9540*/  LDL.LU R248, [R1+0xc] ;  /* 0x00000c0001f87983 */ /* 0x000f220000300800 */
[----:B------:R-:W-:-:S03]  /*9550*/  F2FP.F16.F32.PACK_AB R10, R53, R117 ;  /* 0x00000075350a723e */ /* 0x000fc600000000ff */
[----:B------:R-:W4:Y:S04]  /*9560*/  LDL.LU R249, [R1+0x4] ;  /* 0x0000040001f97983 */ /* 0x000f280000300800 */
[----:B------:R-:W4:Y:S01]  /*9570*/  LDL.LU R2, [R1+0x8] ;  /* 0x0000080001027983 */ /* 0x000f220000300800 */
[----:B------:R-:W-:-:S03]  /*9580*/  F2FP.F16.F32.PACK_AB R9, R87, R151 ;  /* 0x000000975709723e */ /* 0x000fc600000000ff */
[----:B------:R-:W4:Y:S04]  /*9590*/  LDL.LU R3, [R1] ;  /* 0x0000000001037983 */ /* 0x000f280000300800 */
[----:B------:R-:W4:Y:S01]  /*95a0*/  LDL.LU R119, [R1+0x50] ;  /* 0x0000500001777983 */ /* 0x000f220000300800 */
[----:B------:R-:W-:-:S03]  /*95b0*/  F2FP.F16.F32.PACK_AB R8, R85, R149 ;  /* 0x000000955508723e */ /* 0x000fc600000000ff */
[----:B------:R-:W4:Y:S04]  /*95c0*/  LDL.LU R53, [R1+0x6c] ;  /* 0x00006c0001357983 */ /* 0x000f280000300800 */
[----:B------:R-:W4:Y:S01]  /*95d0*/  LDL.LU R117, [R1+0x58] ;  /* 0x0000580001757983 */ /* 0x000f220000300800 */
[----:B------:R-:W-:-:S03]  /*95e0*/  F2FP.F16.F32.PACK_AB R15, R183, R247 ;  /* 0x000000f7b70f723e */ /* 0x000fc600000000ff */
[----:B------:R-:W4:Y:S04]  /*95f0*/  LDL.LU R87, [R1+0x60] ;  /* 0x0000600001577983 */ /* 0x000f280000300800 */
[----:B------:R-:W4:Y:S01]  /*9600*/  LDL.LU R151, [R1+0x20] ;  /* 0x0000200001977983 */ /* 0x000f220000300800 */
[----:B------:R-:W-:-:S03]  /*9610*/  F2FP.F16.F32.PACK_AB R14, R181, R245 ;  /* 0x000000f5b50e723e */ /* 0x000fc600000000ff */
[----:B------:R-:W4:Y:S04]  /*9620*/  LDL.LU R85, [R1+0x68] ;  /* 0x0000680001557983 */ /* 0x000f280000300800 */
[----:B------:R-:W4:Y:S04]  /*9630*/  LDL.LU R149, [R1+0x28] ;  /* 0x0000280001957983 */ /* 0x000f280000300800 */
[----:B------:R-:W4:Y:S04]  /*9640*/  LDL.LU R247, [R1+0x2c] ;  /* 0x00002c0001f77983 */ /* 0x000f280000300800 */
[----:B------:R-:W4:Y:S01]  /*9650*/  LDL.LU R183, [R1+0x24] ;  /* 0x0000240001b77983 */ /* 0x000f220000300800 */
[----:B------:R-:W-:-:S03]  /*9660*/  F2FP.F16.F32.PACK_AB R7, R54, R118 ;  /* 0x000000763607723e */ /* 0x000fc600000000ff */
[----:B------:R-:W4:Y:S01]  /*9670*/  LDL.LU R245, [R1+0x38] ;  /* 0x0000380001f57983 */ /* 0x000f220000300800 */
[----:B------:R-:W-:-:S03]  /*9680*/  F2FP.F16.F32.PACK_AB R6, R52, R116 ;  /* 0x000000743406723e */ /* 0x000fc600000000ff */
[----:B------:R-:W4:Y:S01]  /*9690*/  LDL.LU R181, [R1+0x30] ;  /* 0x0000300001b57983 */ /* 0x000f220000300800 */
[----:B------:R-:W-:Y:S02]  /*96a0*/  F2FP.F16.F32.PACK_AB R5, R86, R150 ;  /* 0x000000965605723e */ /* 0x000fe400000000ff */
[----:B------:R-:W-:Y:S02]  /*96b0*/  F2FP.F16.F32.PACK_AB R4, R84, R148 ;  /* 0x000000945404723e */ /* 0x000fe400000000ff */
[----:B------:R-:W-:Y:S02]  /*96c0*/  F2FP.F16.F32.PACK_AB R19, R182, R246 ;  /* 0x000000f6b613723e */ /* 0x000fe400000000ff */
[----:B--2---:R-:W-:Y:S02]  /*96d0*/  F2FP.F16.F32.PACK_AB R13, R215, R13 ;  /* 0x0000000dd70d723e */ /* 0x004fe400000000ff */
[----:B------:R-:W2:Y:S01]  /*96e0*/  LDL.LU R215, [R1+0x34] ;  /* 0x0000340001d77983 */ /* 0x000ea20000300800 */
[----:B---3--:R-:W-:-:S03]  /*96f0*/  F2FP.F16.F32.PACK_AB R12, R213, R12 ;  /* 0x0000000cd50c723e */ /* 0x008fc600000000ff */
[----:B------:R-:W3:Y:S04]  /*9700*/  LDL.LU R213, [R1+0x3c] ;  /* 0x00003c0001d57983 */ /* 0x000ee80000300800 */
[----:B------:R-:W3:Y:S04]  /*9710*/  LDL.LU R118, [R1+0x54] ;  /* 0x0000540001767983 */ /* 0x000ee80000300800 */
[----:B------:R-:W3:Y:S04]  /*9720*/  LDL.LU R52, [R1+0x64] ;  /* 0x0000640001347983 */ /* 0x000ee80000300800 */
[----:B------:R-:W3:Y:S04]  /*9730*/  LDL.LU R116, [R1+0x5c] ;  /* 0x00005c0001747983 */ /* 0x000ee80000300800 */
[----:B------:R-:W3:Y:S04]  /*9740*/  LDL.LU R150, [R1+0x40] ;  /* 0x0000400001967983 */ /* 0x000ee80000300800 */
[----:B------:R-:W3:Y:S04]  /*9750*/  LDL.LU R148, [R1+0x48] ;  /* 0x0000480001947983 */ /* 0x000ee80000300800 */
[----:B------:R-:W3:Y:S04]  /*9760*/  LDL.LU R246, [R1+0x4c] ;  /* 0x00004c0001f67983 */ /* 0x000ee80000300800 */
[----:B------:R-:W3:Y:S01]  /*9770*/  LDL.LU R182, [R1+0x44] ;  /* 0x0000440001b67983 */ /* 0x000ee20000300800 */
[----:B------:R-:W-:-:S02]  /*9780*/  F2FP.F16.F32.PACK_AB R23, R51, R115 ;  /* 0x000000733317723e */ /* 0x000fc400000000ff */
[----:B------:R-:W-:Y:S02]  /*9790*/  F2FP.F16.F32.PACK_AB R51, R50, R114 ;  /* 0x000000723233723e */ /* 0x000fe400000000ff */
[----:B------:R-:W-:Y:S02]  /*97a0*/  F2FP.F16.F32.PACK_AB R50, R48, R112 ;  /* 0x000000703032723e */ /* 0x000fe400000000ff */
[----:B------:R-:W-:Y:S02]  /*97b0*/  F2FP.F16.F32.PACK_AB R48, R80, R144 ;  /* 0x000000905030723e */ /* 0x000fe400000000ff */
[----:B------:R-:W-:Y:S02]  /*97c0*/  F2FP.F16.F32.PACK_AB R20, R81, R145 ;  /* 0x000000915114723e */ /* 0x000fe400000000ff */
[----:B------:R-:W-:Y:S02]  /*97d0*/  F2FP.F16.F32.PACK_AB R22, R49, R113 ;  /* 0x000000713116723e */ /* 0x000fe400000000ff */
[----:B------:R-:W-:-:S02]  /*97e0*/  F2FP.F16.F32.PACK_AB R86, R45, R109 ;  /* 0x0000006d2d56723e */ /* 0x000fc400000000ff */
[----:B------:R-:W-:Y:S02]  /*97f0*/  F2FP.F16.F32.PACK_AB R49, R82, R146 ;  /* 0x000000925231723e */ /* 0x000fe400000000ff */
[----:B------:R-:W-:Y:S02]  /*9800*/  F2FP.F16.F32.PACK_AB R84, R77, R141 ;  /* 0x0000008d4d54723e */ /* 0x000fe400000000ff */
[----:B------:R-:W-:Y:S02]  /*9810*/  F2FP.F16.F32.PACK_AB R45, R78, R142 ;  /* 0x0000008e4e2d723e */ /* 0x000fe400000000ff */
[----:B------:R-:W-:Y:S02]  /*9820*/  F2FP.F16.F32.PACK_AB R21, R83, R147 ;  /* 0x000000935315723e */ /* 0x000fe400000000ff */
[----:B----4-:R-:W-:Y:S02]  /*9830*/  F2FP.F16.F32.PACK_AB R77, R206, R117 ;  /* 0x00000075ce4d723e */ /* 0x010fe400000000ff */
        /* <DEDUP_REMOVED lines=82> */
[----:B--2---:R-:W-:Y:S02]  /*9d60*/  F2FP.F16.F32.PACK_AB R136, R197, R215 ;  /* 0x000000d7c588723e */ /* 0x004fe400000000ff */
[----:B---3--:R-:W-:Y:S02]  /*9d70*/  F2FP.F16.F32.PACK_AB R112, R205, R118 ;  /* 0x00000076cd70723e */ /* 0x008fe400000000ff */
        /* <DEDUP_REMOVED lines=18> */
[----:B------:R-:W-:-:S07]  /*9ea0*/  F2FP.F16.F32.PACK_AB R58, R152, R216 ;  /* 0x000000d8983a723e */ /* 0x000fce00000000ff */
.L_x_0:
[----:B------:R-:W2:Y:S01]  /*9eb0*/  LDL.LU R160, [R1+0xe8] ;  /* 0x0000e80001a07983 */ /* 0x000ea20000300800 */
[----:B------:R-:W-:Y:S01]  /*9ec0*/  ULDC.64 UR24, c[0x0][0x228] ;  /* 0x00008a0000187ab9 */ /* 0x000fe20000000a00 */
[----:B------:R-:W-:Y:S01]  /*9ed0*/  ULDC UR5, c[0x0][0x22c] ;  /* 0x00008b0000057ab9 */ /* 0x000fe20000000800 */
[----:B------:R-:W-:Y:S01]  /*9ee0*/  ULDC.64 UR8, c[0x0][0x220] ;  /* 0x0000880000087ab9 */ /* 0x000fe20000000a00 */
[----:B------:R-:W0:Y:S01]  /*9ef0*/  S2R R24, SR_TID.X ;  /* 0x0000000000187919 */ /* 0x000e220000002100 */
[----:B------:R-:W-:Y:S01]  /*9f00*/  ULDC.64 UR28, c[0x0][0x228] ;  /* 0x00008a00001c7ab9 */ /* 0x000fe20000000a00 */
[----:B------:R-:W-:Y:S01]  /*9f10*/  ULDC UR26, c[0x0][0x248] ;  /* 0x00009200001a7ab9 */ /* 0x000fe20000000800 */
[----:B------:R-:W-:Y:S01]  /*9f20*/  ULDC.64 UR14, c[0x0][0x228] ;  /* 0x00008a00000e7ab9 */ /* 0x000fe20000000a00 */
[----:B------:R-:W3:Y:S01]  /*9f30*/  LDL.LU R155, [R1+0xec] ;  /* 0x0000ec00019b7983 */ /* 0x000ee20000300800 */
[----:B------:R-:W-:Y:S01]  /*9f40*/  ULDC.64 UR12, c[0x0][0x228] ;  /* 0x00008a00000c7ab9 */ /* 0x000fe20000000a00 */
[----:B------:R-:W-:Y:S01]  /*9f50*/  ULDC.64 UR10, c[0x0][0x228] ;  /* 0x00008a00000a7ab9 */ /* 0x000fe20000000a00 */
[----:B------:R-:W-:Y:S01]  /*9f60*/  ULDC.64 UR22, c[0x0][0x228] ;  /* 0x00008a0000167ab9 */ /* 0x000fe20000000a00 */
[----:B------:R-:W4:Y:S01]  /*9f70*/  LDL.LU R154, [R1+0xf8] ;  /* 0x0000f800019a7983 */ /* 0x000f220000300800 */
[----:B------:R-:W-:Y:S01]  /*9f80*/  ULDC.64 UR20, c[0x0][0x228] ;  /* 0x00008a0000147ab9 */ /* 0x000fe20000000a00 */
[----:B------:R-:W-:Y:S01]  /*9f90*/  ULDC.64 UR18, c[0x0][0x228] ;  /* 0x00008a0000127ab9 */ /* 0x000fe20000000a00 */
[----:B------:R-:W-:Y:S01]  /*9fa0*/  ULDC.64 UR16, c[0x0][0x228] ;  /* 0x00008a0000107ab9 */ /* 0x000fe20000000a00 */
[----:B------:R-:W5:Y:S04]  /*9fb0*/  LDL.LU R153, [R1+0xf4] ;  /* 0x0000f40001997983 */ /* 0x000f680000300800 */
[----:B------:R-:W5:Y:S01]  /*9fc0*/  LDL.LU R152, [R1+0xf0] ;  /* 0x0000f00001987983 */ /* 0x000f620000300800 */
[----:B0-----:R-:W-:-:S02]  /*9fd0*/  IMAD.SHL.U32 R0, R24, 0x10, RZ ;  /* 0x0000001018007824 */ /* 0x001fc400078e00ff */
[----:B------:R-:W-:-:S03]  /*9fe0*/  IMAD.SHL.U32 R2, R24, 0x40, RZ ;  /* 0x0000004018027824 */ /* 0x000fc600078e00ff */
[----:B------:R-:W-:Y:S02]  /*9ff0*/  LOP3.LUT R0, R0, 0xf0, RZ, 0xc0, !PT ;  /* 0x000000f000007812 */ /* 0x000fe400078ec0ff */
[----:B------:R-:W-:-:S04]  /*a000*/  LOP3.LUT R3, R2, 0x400, RZ, 0xc0, !PT ;  /* 0x0000040002037812 */ /* 0x000fc800078ec0ff */
[----:B------:R-:W-:Y:S02]  /*a010*/  IADD3 R0, R3, UR4, R0 ;  /* 0x0000000403007c10 */ /* 0x000fe4000fffe000 */
[C---:B------:R-:W-:Y:S02]  /*a020*/  LOP3.LUT R3, R24.reuse, 0x60, RZ, 0xc0, !PT ;  /* 0x0000006018037812 */ /* 0x040fe400078ec0ff */
[----:B------:R-:W-:Y:S01]  /*a030*/  LOP3.LUT R24, R24, 0x7f, RZ, 0xc0, !PT ;  /* 0x0000007f18187812 */ /* 0x000fe200078ec0ff */
[----:B------:R-:W-:Y:S01]  /*a040*/  BAR.SYNC.DEFER_BLOCKING 0x0 ;  /* 0x0000000000007b1d */ /* 0x000fe20000010000 */
[C---:B--2---:R-:W-:Y:S02]  /*a050*/  VIADD R2, R160.reuse, 0x3f ;  /* 0x0000003fa0027836 */ /* 0x044fe40000000000 */
[----:B------:R-:W-:-:S03]  /*a060*/  VIADD R25, R160, 0x1 ;  /* 0x00000001a0197836 */ /* 0x000fc60000000000 */
[----:B------:R-:W-:Y:S01]  /*a070*/  ISETP.GE.AND P0, PT, R2, UR25, PT ;  /* 0x0000001902007c0c */ /* 0x000fe2000bf06270 */
[----:B------:R-:W-:Y:S01]  /*a080*/  IMAD R2, R3, 0x8, R0 ;  /* 0x0000000803027824 */ /* 0x000fe200078e0200 */
[----:B------:R-:W-:Y:S02]  /*a090*/  LEA R0, R24, UR4, 0x4 ;  /* 0x0000000418007c11 */ /* 0x000fe4000f8e20ff */
[----:B------:R-:W-:Y:S01]  /*a0a0*/  ISETP.GE.AND P1, PT, R25, UR5, PT ;  /* 0x0000000519007c0c */ /* 0x000fe2000bf26270 */
[----:B------:R-:W-:Y:S01]  /*a0b0*/  ULDC.64 UR4, c[0x0][0x228] ;  /* 0x00008a0000047ab9 */ /* 0x000fe20000000a00 */
[----:B------:R-:W-:Y:S01]  /*a0c0*/  STSM.16.M88.4 [R2], R56 ;  /* 0x0000003802007844 */ /* 0x000fe20000000200 */
[----:B------:R-:W-:Y:S01]  /*a0d0*/  BAR.SYNC.DEFER_BLOCKING 0x0 ;  /* 0x0000000000007b1d */ /* 0x000fe20000010000 */
[----:B---3--:R-:W-:Y:S02]  /*a0e0*/  ISETP.GE.AND P3, PT, R155, UR4, PT ;  /* 0x000000049b007c0c */ /* 0x008fe4000bf66270 */
[----:B------:R-:W-:-:S02]  /*a0f0*/  ISETP.GE.AND P2, PT, R160, UR5, PT ;  /* 0x00000005a0007c0c */ /* 0x000fc4000bf46270 */
[----:B------:R-:W-:Y:S01]  /*a100*/  ISETP.LT.AND P3, PT, R160, UR29, !P3 ;  /* 0x0000001da0007c0c */ /* 0x000fe2000df61270 */
[----:B------:R-:W-:Y:S02]  /*a110*/  ULDC.64 UR4, c[0x0][0x228] ;  /* 0x00008a0000047ab9 */ /* 0x000fe40000000a00 */
[----:B----4-:R-:W-:Y:S01]  /*a120*/  ISETP.LT.AND P5, PT, R154, UR4, !P2 ;  /* 0x000000049a007c0c */ /* 0x010fe2000d7a1270 */
[----:B------:R-:W-:Y:S01]  /*a130*/  ULDC UR4, c[0x0][0x22c] ;  /* 0x00008b0000047ab9 */ /* 0x000fe20000000800 */
[----:B------:R-:W0:Y:S01]  /*a140*/  LDS.128 R60, [R0] ;  /* 0x00000000003c7984 */ /* 0x000e220000000c00 */
[----:B------:R-:W-:Y:S06]  /*a150*/  BAR.SYNC.DEFER_BLOCKING 0x0 ;  /* 0x0000000000007b1d */ /* 0x000fec0000010000 */
[----:B------:R-:W-:Y:S02]  /*a160*/  STSM.16.M88.4 [R2], R156 ;  /* 0x0000009c02007844 */ /* 0x000fe40000000200 */
[----:B------:R-:W-:Y:S06]  /*a170*/  BAR.SYNC.DEFER_BLOCKING 0x0 ;  /* 0x0000000000007b1d */ /* 0x000fec0000010000 */
[----:B------:R-:W-:Y:S02]  /*a180*/  LDS.128 R88, [R0] ;  /* 0x0000000000587984 */ /* 0x000fe40000000c00 */
[----:B------:R-:W-:Y:S06]  /*a190*/  BAR.SYNC.DEFER_BLOCKING 0x0 ;  /* 0x0000000000007b1d */ /* 0x000fec0000010000 */
[----:B------:R-:W-:Y:S02]  /*a1a0*/  STSM.16.M88.4 [R2], R32 ;  /* 0x0000002002007844 */ /* 0x000fe40000000200 */
[----:B------:R-:W-:Y:S06]  /*a1b0*/  BAR.SYNC.DEFER_BLOCKING 0x0 ;  /* 0x0000000000007b1d */ /* 0x000fec0000010000 */
[----:B------:R-:W1:Y:S02]  /*a1c0*/  LDS.128 R92, [R0] ;  /* 0x00000000005c7984 */ /* 0x000e640000000c00 */
[----:B------:R-:W-:Y:S06]  /*a1d0*/  BAR.SYNC.DEFER_BLOCKING 0x0 ;  /* 0x0000000000007b1d */ /* 0x000fec0000010000 */
[----:B------:R-:W-:Y:S02]  /*a1e0*/  STSM.16.M88.4 [R2], R28 ;  /* 0x0000001c02007844 */ /* 0x000fe40000000200 */
[----:B------:R-:W-:Y:S06]  /*a1f0*/  BAR.SYNC.DEFER_BLOCKING 0x0 ;  /* 0x0000000000007b1d */ /* 0x000fec0000010000 */
[----:B------:R-:W2:Y:S02]  /*a200*/  LDS.128 R64, [R0] ;  /* 0x0000000000407984 */ /* 0x000ea40000000c00 */
[----:B------:R-:W-:Y:S06]  /*a210*/  BAR.SYNC.DEFER_BLOCKING 0x0 ;  /* 0x0000000000007b1d */ /* 0x000fec0000010000 */
[----:B------:R-:W-:Y:S02]  /*a220*/  STSM.16.M88.4 [R2], R124 ;  /* 0x0000007c02007844 */ /* 0x000fe40000000200 */
[----:B------:R-:W-:Y:S06]  /*a230*/  BAR.SYNC.DEFER_BLOCKING 0x0 ;  /* 0x0000000000007b1d */ /* 0x000fec0000010000 */
[----:B------:R-:W3:Y:S02]  /*a240*/  LDS.128 R56, [R0] ;  /* 0x0000000000387984 */ /* 0x000ee40000000c00 */
[----:B------:R-:W-:Y:S06]  /*a250*/  BAR.SYNC.DEFER_BLOCKING 0x0 ;  /* 0x0000000000007b1d */ /* 0x000fec0000010000 */
[----:B------:R-:W-:Y:S02]  /*a260*/  STSM.16.M88.4 [R2], R96 ;  /* 0x0000006002007844 */ /* 0x000fe40000000200 */
[----:B------:R-:W-:Y:S06]  /*a270*/  BAR.SYNC.DEFER_BLOCKING 0x0 ;  /* 0x0000000000007b1d */ /* 0x000fec0000010000 */
[----:B------:R-:W4:Y:S02]  /*a280*/  LDS.128 R32, [R0] ;  /* 0x0000000000207984 */ /* 0x000f240000000c00 */
[----:B------:R-:W-:Y:S06]  /*a290*/  BAR.SYNC.DEFER_BLOCKING 0x0 ;  /* 0x0000000000007b1d */ /* 0x000fec0000010000 */
[----:B------:R-:W-:Y:S02]  /*a2a0*/  STSM.16.M88.4 [R2], R148 ;  /* 0x0000009402007844 */ /* 0x000fe40000000200 */
[----:B------:R-:W-:Y:S06]  /*a2b0*/  BAR.SYNC.DEFER_BLOCKING 0x0 ;  /* 0x0000000000007b1d */ /* 0x000fec0000010000 */
[----:B------:R-:W4:Y:S02]  /*a2c0*/  LDS.128 R28, [R0] ;  /* 0x00000000001c7984 */ /* 0x000f240000000c00 */
[----:B------:R-:W-:Y:S06]  /*a2d0*/  BAR.SYNC.DEFER_BLOCKING 0x0 ;  /* 0x0000000000007b1d */ /* 0x000fec0000010000 */
[----:B------:R5:W-:Y:S02]  /*a2e0*/  STSM.16.M88.4 [R2], R144 ;  /* 0x0000009002007844 */ /* 0x000be40000000200 */
[----:B------:R-:W-:Y:S08]  /*a2f0*/  BAR.SYNC.DEFER_BLOCKING 0x0 ;  /* 0x0000000000007b1d */ /* 0x000ff00000010000 */
[----:B-----5:R-:W5:Y:S01]  /*a300*/  LDC R144, c[0x0][0x244] ;  /* 0x00009100ff907b82 */ /* 0x020f620000000800 */
[----:B------:R-:W-:-:S04]  /*a310*/  IMAD R145, R160, UR26, RZ ;  /* 0x0000001aa0917c24 */ /* 0x000fc8000f8e02ff */
[----:B------:R-:W-:Y:S01]  /*a320*/  VIADD R147, R145, UR26 ;  /* 0x0000001a91937c36 */ /* 0x000fe20008000000 */
[----:B------:R-:W4:Y:S02]  /*a330*/  LDS.128 R24, [R0] ;  /* 0x0000000000187984 */ /* 0x000f240000000c00 */
[----:B------:R-:W-:Y:S01]  /*a340*/  BAR.SYNC.DEFER_BLOCKING 0x0 ;  /* 0x0000000000007b1d */ /* 0x000fe20000010000 */
[----:B-----5:R-:W-:-:S05]  /*a350*/  IMAD R3, R155, R144, RZ ;  /* 0x000000909b037224 */ /* 0x020fca00078e02ff */
[----:B------:R-:W-:Y:S02]  /*a360*/  STSM.16.M88.4 [R2], R128 ;  /* 0x0000008002007844 */ /* 0x000fe40000000200 */
[----:B------:R-:W-:Y:S06]  /*a370*/  BAR.SYNC.DEFER_BLOCKING 0x0 ;  /* 0x0000000000007b1d */ /* 0x000fec0000010000 */
[----:B------:R-:W5:Y:S02]  /*a380*/  LDS.128 R96, [R0] ;  /* 0x0000000000607984 */ /* 0x000f640000000c00 */
[----:B------:R-:W-:Y:S06]  /*a390*/  BAR.SYNC.DEFER_BLOCKING 0x0 ;  /* 0x0000000000007b1d */ /* 0x000fec0000010000 */
        /* <DEDUP_REMOVED lines=76> */
[----:B------:R0:W-:Y:S02]  /*a860*/  STSM.16.M88.4 [R2], R16 ;  /* 0x0000001002007844 */ /* 0x0001e40000000200 */
[----:B------:R-:W-:Y:S01]  /*a870*/  BAR.SYNC.DEFER_BLOCKING 0x0 ;  /* 0x0000000000007b1d */ /* 0x000fe20000010000 */
[----:B0-----:R-:W-:-:S04]  /*a880*/  LEA R16, P4, R3, UR8, 0x1 ;  /* 0x0000000803107c11 */ /* 0x001fc8000f8808ff */
[----:B------:R-:W-:-:S03]  /*a890*/  LEA.HI.X.SX32 R17, R3, UR9, 0x1, P4 ;  /* 0x0000000903117c11 */ /* 0x000fc6000a0f0eff */
[----:B------:R-:W-:Y:S01]  /*a8a0*/  IMAD.WIDE R52, R145, 0x2, R16 ;  /* 0x0000000291347825 */ /* 0x000fe200078e0210 */
[----:B------:R-:W0:Y:S01]  /*a8b0*/  LDS.128 R48, [R0] ;  /* 0x0000000000307984 */ /* 0x000e220000000c00 */
[----:B------:R-:W-:Y:S06]  /*a8c0*/  BAR.SYNC.DEFER_BLOCKING 0x0 ;  /* 0x0000000000007b1d */ /* 0x000fec0000010000 */
[----:B------:R1:W-:Y:S02]  /*a8d0*/  STSM.16.M88.4 [R2], R4 ;  /* 0x0000000402007844 */ /* 0x0003e40000000200 */
[----:B------:R-:W-:Y:S01]  /*a8e0*/  BAR.SYNC.DEFER_BLOCKING 0x0 ;  /* 0x0000000000007b1d */ /* 0x000fe20000010000 */
[----:B-1----:R-:W-:-:S04]  /*a8f0*/  IMAD R4, R144, 0x80, R3 ;  /* 0x0000008090047824 */ /* 0x002fc800078e0203 */
[----:B------:R-:W-:-:S04]  /*a900*/  IMAD R3, R144, 0x80, R4 ;  /* 0x0000008090037824 */ /* 0x000fc800078e0204 */
[----:B------:R-:W-:Y:S02]  /*a910*/  IMAD R19, R144, 0x80, R3 ;  /* 0x0000008090137824 */ /* 0x000fe400078e0203 */
[----:B------:R-:W-:Y:S01]  /*a920*/  VIADD R144, R160, 0x2 ;  /* 0x00000002a0907836 */ /* 0x000fe20000000000 */
[----:B------:R-:W1:Y:S01]  /*a930*/  LDS.128 R20, [R0] ;  /* 0x0000000000147984 */ /* 0x000e620000000c00 */
[----:B------:R-:W-:Y:S06]  /*a940*/  BAR.SYNC.DEFER_BLOCKING 0x0 ;  /* 0x0000000000007b1d */ /* 0x000fec0000010000 */
[----:B------:R2:W-:Y:S02]  /*a950*/  STSM.16.M88.4 [R2], R12 ;  /* 0x0000000c02007844 */ /* 0x0005e40000000200 */
[----:B------:R-:W-:Y:S01]  /*a960*/  BAR.SYNC.DEFER_BLOCKING 0x0 ;  /* 0x0000000000007b1d */ /* 0x000fe20000010000 */
[----:B--2---:R-:W-:-:S02]  /*a970*/  LEA R12, P6, R4, UR8, 0x1 ;  /* 0x00000008040c7c11 */ /* 0x004fc4000f8c08ff */
[----:B------:R-:W-:Y:S02]  /*a980*/  PRMT R15, R60, 0x7632, R15 ;  /* 0x000076323c0f7816 */ /* 0x000fe4000000000f */
[----:B------:R-:W-:Y:S02]  /*a990*/  LEA.HI.X.SX32 R13, R4, UR9, 0x1, P6 ;  /* 0x00000009040d7c11 */ /* 0x000fe4000b0f0eff */
[----:B------:R-:W-:Y:S02]  /*a9a0*/  LEA R14, P4, R3, UR8, 0x1 ;  /* 0x00000008030e7c11 */ /* 0x000fe4000f8808ff */
[----:B------:R-:W-:Y:S01]  /*a9b0*/  LEA R18, P6, R19, UR8, 0x1 ;  /* 0x0000000813127c11 */ /* 0x000fe2000f8c08ff */
[----:B------:R-:W-:Y:S01]  /*a9c0*/  IMAD.WIDE R54, R145, 0x2, R12 ;  /* 0x0000000291367825 */ /* 0x000fe200078e020c */
[----:B------:R-:W2:Y:S02]  /*a9d0*/  LDS.128 R4, [R0] ;  /* 0x0000000000047984 */ /* 0x000ea40000000c00 */
[----:B------:R-:W-:Y:S01]  /*a9e0*/  LEA.HI.X.SX32 R19, R19, UR9, 0x1, P6 ;  /* 0x0000000913137c11 */ /* 0x000fe2000b0f0eff */
[----:B------:R-:W-:Y:S06]  /*a9f0*/  BAR.SYNC.DEFER_BLOCKING 0x0 ;  /* 0x0000000000007b1d */ /* 0x000fec0000010000 */
[----:B------:R3:W-:Y:S02]  /*aa00*/  STSM.16.M88.4 [R2], R8 ;  /* 0x0000000802007844 */ /* 0x0007e40000000200 */
[----:B------:R-:W-:Y:S01]  /*aa10*/  BAR.SYNC.DEFER_BLOCKING 0x0 ;  /* 0x0000000000007b1d */ /* 0x000fe20000010000 */
[----:B---3--:R-:W-:-:S04]  /*aa20*/  IMAD.WIDE R8, R145, 0x2, R18 ;  /* 0x0000000291087825 */ /* 0x008fc800078e0212 */
[----:B------:R-:W-:Y:S01]  /*aa30*/  IMAD.WIDE R10, R147, 0x2, R16 ;  /* 0x00000002930a7825 */ /* 0x000fe200078e0210 */
[----:B------:R3:W-:Y:S01]  /*aa40*/  @P3 STG.E.U16 desc[UR6][R52.64], R60 ;  /* 0x0000003c34003986 */ /* 0x0007e2000c101506 */
[----:B------:R-:W-:Y:S01]  /*aa50*/  ISETP.LT.AND P3, PT, R152, UR12, !P2 ;  /* 0x0000000c98007c0c */ /* 0x000fe2000d761270 */
[----:B------:R-:W-:Y:S02]  /*aa60*/  ULDC UR12, c[0x0][0x228] ;  /* 0x00008a00000c7ab9 */ /* 0x000fe40000000800 */
[----:B------:R4:W-:Y:S01]  /*aa70*/  @P5 STG.E.U16 desc[UR6][R54.64], R15 ;  /* 0x0000000f36005986 */ /* 0x0009e2000c101506 */
[----:B------:R-:W-:Y:S01]  /*aa80*/  ISETP.LT.AND P5, PT, R155, UR10, !P1 ;  /* 0x0000000a9b007c0c */ /* 0x000fe2000cfa1270 */
[----:B------:R-:W-:Y:S01]  /*aa90*/  ULDC UR10, c[0x0][0x228] ;  /* 0x00008a00000a7ab9 */ /* 0x000fe20000000800 */
[----:B---3--:R-:W-:Y:S01]  /*aaa0*/  IMAD.WIDE R52, R147, 0x2, R12 ;  /* 0x0000000293347825 */ /* 0x008fe200078e020c */
[----:B------:R-:W-:Y:S02]  /*aab0*/  PRMT R60, R92, 0x7632, R60 ;  /* 0x000076325c3c7816 */ /* 0x000fe4000000003c */
[----:B----4-:R-:W-:Y:S01]  /*aac0*/  LEA.HI.X.SX32 R15, R3, UR9, 0x1, P4 ;  /* 0x00000009030f7c11 */ /* 0x010fe2000a0f0eff */
[----:B------:R-:W-:Y:S01]  /*aad0*/  ULDC.64 UR8, c[0x0][0x228] ;  /* 0x00008a0000087ab9 */ /* 0x000fe20000000a00 */
[----:B------:R-:W-:Y:S01]  /*aae0*/  ISETP.LT.AND P4, PT, R153, UR14, !P2 ;  /* 0x0000000e99007c0c */ /* 0x000fe2000d781270 */
[----:B------:R-:W-:Y:S01]  /*aaf0*/  VIADD R55, R147, UR26 ;  /* 0x0000001a93377c36 */ /* 0x000fe20008000000 */
[----:B------:R-:W-:Y:S01]  /*ab00*/  ISETP.LT.AND P6, PT, R154, UR8, !P1 ;  /* 0x000000089a007c0c */ /* 0x000fe2000cfc1270 */
[----:B------:R-:W-:Y:S01]  /*ab10*/  IMAD.WIDE R2, R145, 0x2, R14 ;  /* 0x0000000291027825 */ /* 0x000fe200078e020e */
[----:B------:R-:W-:Y:S01]  /*ab20*/  PRMT R54, R88, 0x7632, R54 ;  /* 0x0000763258367816 */ /* 0x000fe20000000036 */
[----:B------:R-:W-:Y:S01]  /*ab30*/  ULDC UR8, c[0x0][0x228] ;  /* 0x00008a0000087ab9 */ /* 0x000fe20000000800 */
[----:B------:R-:W-:Y:S01]  /*ab40*/  ISETP.GE.AND P2, PT, R144, UR4, PT ;  /* 0x0000000490007c0c */ /* 0x000fe2000bf46270 */
[----:B------:R-:W-:Y:S01]  /*ab50*/  ULDC UR4, c[0x0][0x22c] ;  /* 0x00008b0000047ab9 */ /* 0x000fe20000000800 */
[----:B------:R-:W-:-:S05]  /*ab60*/  VIADD R145, R55, UR26 ;  /* 0x0000001a37917c36 */ /* 0x000fca0008000000 */
[----:B------:R3:W-:Y:S01]  /*ab70*/  @P4 STG.E.U16 desc[UR6][R2.64], R88 ;  /* 0x0000005802004986 */ /* 0x0007e2000c101506 */
[----:B------:R-:W-:-:S03]  /*ab80*/  ISETP.LT.AND P4, PT, R153, UR22, !P1 ;  /* 0x0000001699007c0c */ /* 0x000fc6000cf81270 */
[----:B------:R4:W-:Y:S01]  /*ab90*/  @P3 STG.E.U16 desc[UR6][R8.64], R54 ;  /* 0x0000003608003986 */ /* 0x0009e2000c101506 */
[----:B------:R-:W-:-:S03]  /*aba0*/  ISETP.LT.AND P3, PT, R152, UR20, !P1 ;  /* 0x0000001498007c0c */ /* 0x000fc6000cf61270 */
[----:B------:R5:W-:Y:S01]  /*abb0*/  @P5 STG.E.U16 desc[UR6][R10.64], R92 ;  /* 0x0000005c0a005986 */ /* 0x000be2000c101506 */
[----:B------:R-:W-:Y:S01]  /*abc0*/  ISETP.LT.AND P5, PT, R155, UR18, !P2 ;  /* 0x000000129b007c0c */ /* 0x000fe2000d7a1270 */
[C---:B---3--:R-:W-:Y:S02]  /*abd0*/  IMAD.WIDE R2, R147.reuse, 0x2, R14 ;  /* 0x0000000293027825 */ /* 0x048fe400078e020e */
[----:B------:R3:W-:Y:S01]  /*abe0*/  @P6 STG.E.U16 desc[UR6][R52.64], R60 ;  /* 0x0000003c34006986 */ /* 0x0007e2000c101506 */
[----:B------:R-:W-:Y:S01]  /*abf0*/  ISETP.LT.AND P6, PT, R154, UR16, !P2 ;  /* 0x000000109a007c0c */ /* 0x000fe2000d7c1270 */
[----:B----4-:R-:W-:Y:S01]  /*ac00*/  IMAD.WIDE R8, R147, 0x2, R18 ;  /* 0x0000000293087825 */ /* 0x010fe200078e0212 */
[----:B------:R-:W-:Y:S01]  /*ac10*/  PRMT R54, R64, 0x7632, R54 ;  /* 0x0000763240367816 */ /* 0x000fe20000000036 */
[----:B------:R4:W-:Y:S01]  /*ac20*/  @P4 STG.E.U16 desc[UR6][R2.64], R64 ;  /* 0x0000004002004986 */ /* 0x0009e2000c101506 */
[----:B------:R-:W-:Y:S01]  /*ac30*/  ISETP.LT.AND P4, PT, R152, UR24, !P2 ;  /* 0x0000001898007c0c */ /* 0x000fe2000d781270 */
[----:B------:R-:W-:Y:S01]  /*ac40*/  VIADD R88, R160, 0x3 ;  /* 0x00000003a0587836 */ /* 0x000fe20000000000 */
[----:B------:R-:W-:Y:S01]  /*ac50*/  ULDC.64 UR24, c[0x0][0x228] ;  /* 0x00008a0000187ab9 */ /* 0x000fe20000000a00 */
[----:B------:R0:W-:Y:S01]  /*ac60*/  @P3 STG.E.U16 desc[UR6][R8.64], R54 ;  /* 0x0000003608003986 */ /* 0x0001e2000c101506 */
[----:B-----5:R-:W-:Y:S01]  /*ac70*/  IMAD.WIDE R10, R55, 0x2, R16 ;  /* 0x00000002370a7825 */ /* 0x020fe200078e0210 */
[----:B------:R-:W-:-:S02]  /*ac80*/  ISETP.LT.AND P3, PT, R153, UR24, !P2 ;  /* 0x0000001899007c0c */ /* 0x000fc4000d761270 */
[----:B---3--:R-:W-:Y:S01]  /*ac90*/  PRMT R60, R61, 0x7632, R60 ;  /* 0x000076323d3c7816 */ /* 0x008fe2000000003c */
[C---:B------:R-:W-:Y:S01]  /*aca0*/  IMAD.WIDE R52, R55.reuse, 0x2, R12 ;  /* 0x0000000237347825 */ /* 0x040fe200078e020c */
[----:B------:R-:W-:Y:S01]  /*acb0*/  ISETP.GE.AND P1, PT, R88, UR4, PT ;  /* 0x0000000458007c0c */ /* 0x000fe2000bf26270 */
[----:B------:R3:W-:Y:S01]  /*acc0*/  @P5 STG.E.U16 desc[UR6][R10.64], R61 ;  /* 0x0000003d0a005986 */ /* 0x0007e2000c101506 */
[----:B------:R-:W-:Y:S01]  /*acd0*/  ULDC UR4, c[0x0][0x228] ;  /* 0x00008a0000047ab9 */ /* 0x000fe20000000800 */
[----:B----4-:R-:W-:Y:S01]  /*ace0*/  IMAD.WIDE R2, R55, 0x2, R14 ;  /* 0x0000000237027825 */ /* 0x010fe200078e020e */
[----:B------:R-:W-:Y:S01]  /*acf0*/  ISETP.LT.AND P5, PT, R155, UR28, !P1 ;  /* 0x0000001c9b007c0c */ /* 0x000fe2000cfa1270 */
[----:B------:R4:W-:Y:S01]  /*ad00*/  @P6 STG.E.U16 desc[UR6][R52.64], R60 ;  /* 0x0000003c34006986 */ /* 0x0009e2000c101506 */
[----:B------:R-:W-:Y:S01]  /*ad10*/  ISETP.LT.AND P6, PT, R154, UR4, !P1 ;  /* 0x000000049a007c0c */ /* 0x000fe2000cfc1270 */
[----:B0-----:R-:W-:Y:S01]  /*ad20*/  VIADD R54, R160, 0x4 ;  /* 0x00000004a0367836 */ /* 0x001fe20000000000 */
[----:B------:R-:W-:Y:S01]  /*ad30*/  ULDC UR4, c[0x0][0x22c] ;  /* 0x00008b0000047ab9 */ /* 0x000fe20000000800 */
[----:B------:R-:W-:Y:S01]  /*ad40*/  IMAD.WIDE R8, R55, 0x2, R18 ;  /* 0x0000000237087825 */ /* 0x000fe200078e0212 */
[----:B------:R0:W-:Y:S01]  /*ad50*/  @P3 STG.E.U16 desc[UR6][R2.64], R89 ;  /* 0x0000005902003986 */ /* 0x0001e2000c101506 */
[----:B------:R-:W-:Y:S01]  /*ad60*/  ISETP.LT.AND P3, PT, R152, UR8, !P1 ;  /* 0x0000000898007c0c */ /* 0x000fe2000cf61270 */
[----:B------:R-:W-:Y:S01]  /*ad70*/  ULDC UR8, c[0x0][0x228] ;  /* 0x00008a0000087ab9 */ /* 0x000fe20000000800 */
[----:B------:R-:W-:Y:S01]  /*ad80*/  ISETP.GE.AND P2, PT, R54, UR4, PT ;  /* 0x0000000436007c0c */ /* 0x000fe2000bf46270 */
[----:B------:R-:W-:Y:S01]  /*ad90*/  ULDC UR4, c[0x0][0x228] ;  /* 0x00008a0000047ab9 */ /* 0x000fe20000000800 */
[----:B---3--:R-:W-:Y:S01]  /*ada0*/  IMAD.WIDE R10, R145, 0x2, R16 ;  /* 0x00000002910a7825 */ /* 0x008fe200078e0210 */
[----:B------:R-:W-:-:S02]  /*adb0*/  PRMT R61, R93, 0x7632, R61 ;  /* 0x000076325d3d7816 */ /* 0x000fc4000000003d */
[----:B----4-:R-:W-:Y:S01]  /*adc0*/  PRMT R60, R89, 0x7632, R60 ;  /* 0x00007632593c7816 */ /* 0x010fe2000000003c */
[----:B------:R-:W-:Y:S01]  /*add0*/  IMAD.WIDE R52, R145, 0x2, R12 ;  /* 0x0000000291347825 */ /* 0x000fe200078e020c */
[----:B------:R-:W-:-:S03]  /*ade0*/  PRMT R54, R65, 0x7632, R54 ;  /* 0x0000763241367816 */ /* 0x000fc60000000036 */
[----:B------:R3:W-:Y:S01]  /*adf0*/  @P4 STG.E.U16 desc[UR6][R8.64], R60 ;  /* 0x0000003c08004986 */ /* 0x0007e2000c101506 */
[----:B------:R-:W-:Y:S01]  /*ae00*/  ISETP.LT.AND P4, PT, R153, UR4, !P1 ;  /* 0x0000000499007c0c */ /* 0x000fe2000cf81270 */
[----:B0-----:R-:W-:Y:S01]  /*ae10*/  IMAD.WIDE R2, R145, 0x2, R14 ;  /* 0x0000000291027825 */ /* 0x001fe200078e020e */
[----:B------:R-:W-:Y:S01]  /*ae20*/  ULDC UR4, c[0x0][0x22c] ;  /* 0x00008b0000047ab9 */ /* 0x000fe20000000800 */
[----:B------:R0:W-:Y:S01]  /*ae30*/  @P5 STG.E.U16 desc[UR6][R10.64], R93 ;  /* 0x0000005d0a005986 */ /* 0x0001e2000c101506 */
[----:B------:R-:W-:Y:S01]  /*ae40*/  ISETP.LT.AND P5, PT, R155, UR10, !P2 ;  /* 0x0000000a9b007c0c */ /* 0x000fe2000d7a1270 */
[C---:B------:R-:W-:Y:S01]  /*ae50*/  VIADD R55, R145.reuse, UR26 ;  /* 0x0000001a91377c36 */ /* 0x040fe20008000000 */
[----:B------:R-:W-:Y:S01]  /*ae60*/  ULDC UR10, c[0x0][0x228] ;  /* 0x00008a00000a7ab9 */ /* 0x000fe20000000800 */
[----:B------:R4:W-:Y:S01]  /*ae70*/  @P6 STG.E.U16 desc[UR6][R52.64], R61 ;  /* 0x0000003d34006986 */ /* 0x0009e2000c101506 */
[----:B------:R-:W-:Y:S01]  /*ae80*/  ISETP.LT.AND P6, PT, R154, UR12, !P2 ;  /* 0x0000000c9a007c0c */ /* 0x000fe2000d7c1270 */
[----:B------:R-:W-:Y:S01]  /*ae90*/  ULDC UR12, c[0x0][0x228] ;  /* 0x00008a00000c7ab9 */ /* 0x000fe20000000800 */
[----:B---3--:R-:W-:Y:S01]  /*aea0*/  IMAD.WIDE R8, R145, 0x2, R18 ;  /* 0x0000000291087825 */ /* 0x008fe200078e0212 */
[----:B------:R-:W-:-:S02]  /*aeb0*/  PRMT R60, R62, 0x7632, R60 ;  /* 0x000076323e3c7816 */ /* 0x000fc4000000003c */
[----:B------:R3:W-:Y:S01]  /*aec0*/  @P4 STG.E.U16 desc[UR6][R2.64], R65 ;  /* 0x0000004102004986 */ /* 0x0007e2000c101506 */
[----:B0-----:R-:W-:-:S03]  /*aed0*/  IMAD.WIDE R10, R55, 0x2, R16 ;  /* 0x00000002370a7825 */ /* 0x001fc600078e0210 */
[----:B------:R0:W-:Y:S01]  /*aee0*/  @P3 STG.E.U16 desc[UR6][R8.64], R54 ;  /* 0x0000003608003986 */ /* 0x0001e2000c101506 */
[----:B------:R-:W-:Y:S01]  /*aef0*/  ISETP.LT.AND P3, PT, R152, UR8, !P2 ;  /* 0x0000000898007c0c */ /* 0x000fe2000d761270 */
[----:B----4-:R-:W-:Y:S01]  /*af00*/  VIADD R61, R160, 0x5 ;  /* 0x00000005a03d7836 */ /* 0x010fe20000000000 */
[----:B------:R-:W-:Y:S01]  /*af10*/  ULDC UR8, c[0x0][0x228] ;  /* 0x00008a0000087ab9 */ /* 0x000fe20000000800 */
[----:B------:R-:W-:Y:S01]  /*af20*/  IMAD.WIDE R52, R55, 0x2, R12 ;  /* 0x0000000237347825 */ /* 0x000fe200078e020c */
[----:B------:R4:W-:Y:S02]  /*af30*/  @P5 STG.E.U16 desc[UR6][R10.64], R62 ;  /* 0x0000003e0a005986 */ /* 0x0009e4000c101506 */
[----:B------:R-:W-:Y:S01]  /*af40*/  ISETP.GE.AND P1, PT, R61, UR4, PT ;  /* 0x000000043d007c0c */ /* 0x000fe2000bf26270 */
[----:B------:R-:W-:Y:S01]  /*af50*/  ULDC UR4, c[0x0][0x228] ;  /* 0x00008a0000047ab9 */ /* 0x000fe20000000800 */
[----:B------:R5:W-:Y:S01]  /*af60*/  @P6 STG.E.U16 desc[UR6][R52.64], R60 ;  /* 0x0000003c34006986 */ /* 0x000be2000c101506 */
[----:B------:R-:W-:Y:S01]  /*af70*/  ISETP.LT.AND P4, PT, R153, UR4, !P2 ;  /* 0x0000000499007c0c */ /* 0x000fe2000d781270 */
[----:B---3--:R-:W-:Y:S01]  /*af80*/  IMAD.WIDE R2, R55, 0x2, R14 ;  /* 0x0000000237027825 */ /* 0x008fe200078e020e */
[----:B------:R-:W-:Y:S01]  /*af90*/  ISETP.LT.AND P5, PT, R155, UR10, !P1 ;  /* 0x0000000a9b007c0c */ /* 0x000fe2000cfa1270 */
[----:B------:R-:W-:Y:S01]  /*afa0*/  ULDC UR4, c[0x0][0x22c] ;  /* 0x00008b0000047ab9 */ /* 0x000fe20000000800 */
[----:B------:R-:W-:Y:S01]  /*afb0*/  ISETP.LT.AND P6, PT, R154, UR12, !P1 ;  /* 0x0000000c9a007c0c */ /* 0x000fe2000cfc1270 */
[C---:B------:R-:W-:Y:S01]  /*afc0*/  VIADD R61, R55.reuse, UR26 ;  /* 0x0000001a373d7c36 */ /* 0x040fe20008000000 */
[----:B0-----:R-:W-:Y:S01]  /*afd0*/  PRMT R54, R90, 0x7632, R54 ;  /* 0x000076325a367816 */ /* 0x001fe20000000036 */
[----:B----4-:R-:W-:Y:S01]  /*afe0*/  VIADD R62, R160, 0x6 ;  /* 0x00000006a03e7836 */ /* 0x010fe20000000000 */
[----:B------:R-:W-:Y:S01]  /*aff0*/  ULDC UR10, c[0x0][0x228] ;  /* 0x00008a00000a7ab9 */ /* 0x000fe20000000800 */
[----:B------:R-:W-:Y:S01]  /*b000*/  IMAD.WIDE R8, R55, 0x2, R18 ;  /* 0x0000000237087825 */ /* 0x000fe200078e0212 */
[----:B------:R-:W-:Y:S01]  /*b010*/  ULDC UR12, c[0x0][0x228] ;  /* 0x00008a00000c7ab9 */ /* 0x000fe20000000800 */
[----:B-----5:R-:W-:-:S02]  /*b020*/  PRMT R60, R94, 0x7632, R60 ;  /* 0x000076325e3c7816 */ /* 0x020fc4000000003c */
[----:B------:R-:W-:Y:S01]  /*b030*/  ISETP.GE.AND P2, PT, R62, UR4, PT ;  /* 0x000000043e007c0c */ /* 0x000fe2000bf46270 */
[----:B------:R-:W-:Y:S01]  /*b040*/  ULDC UR4, c[0x0][0x228] ;  /* 0x00008a0000047ab9 */ /* 0x000fe20000000800 */
[----:B------:R-:W-:Y:S01]  /*b050*/  IMAD.WIDE R10, R61, 0x2, R16 ;  /* 0x000000023d0a7825 */ /* 0x000fe200078e0210 */
[----:B------:R0:W-:Y:S01]  /*b060*/  @P4 STG.E.U16 desc[UR6][R2.64], R90 ;  /* 0x0000005a02004986 */ /* 0x0001e2000c101506 */
[----:B------:R-:W-:Y:S01]  /*b070*/  ISETP.LT.AND P4, PT, R153, UR4, !P1 ;  /* 0x0000000499007c0c */ /* 0x000fe2000cf81270 */
[----:B------:R-:W-:Y:S01]  /*b080*/  ULDC UR4, c[0x0][0x22c] ;  /* 0x00008b0000047ab9 */ /* 0x000fe20000000800 */
[----:B------:R-:W-:Y:S01]  /*b090*/  IMAD.WIDE R52, R61, 0x2, R12 ;  /* 0x000000023d347825 */ /* 0x000fe200078e020c */
[----:B------:R3:W-:Y:S01]  /*b0a0*/  @P3 STG.E.U16 desc[UR6][R8.64], R54 ;  /* 0x0000003608003986 */ /* 0x0007e2000c101506 */
[----:B------:R-:W-:Y:S01]  /*b0b0*/  ISETP.LT.AND P3, PT, R152, UR8, !P1 ;  /* 0x0000000898007c0c */ /* 0x000fe2000cf61270 */
[----:B------:R-:W-:Y:S01]  /*b0c0*/  ULDC UR8, c[0x0][0x228] ;  /* 0x00008a0000087ab9 */ /* 0x000fe20000000800 */
[----:B------:R-:W-:Y:S01]  /*b0d0*/  VIADD R62, R160, 0x7 ;  /* 0x00000007a03e7836 */ /* 0x000fe20000000000 */
[----:B------:R4:W-:Y:S01]  /*b0e0*/  @P5 STG.E.U16 desc[UR6][R10.64], R94 ;  /* 0x0000005e0a005986 */ /* 0x0009e2000c101506 */
[----:B------:R-:W-:Y:S01]  /*b0f0*/  ISETP.LT.AND P5, PT, R155, UR10, !P2 ;  /* 0x0000000a9b007c0c */ /* 0x000fe2000d7a1270 */
[C---:B------:R-:W-:Y:S01]  /*b100*/  VIADD R55, R61.reuse, UR26 ;  /* 0x0000001a3d377c36 */ /* 0x040fe20008000000 */
[----:B------:R-:W-:Y:S01]  /*b110*/  ULDC UR10, c[0x0][0x228] ;  /* 0x00008a00000a7ab9 */ /* 0x000fe20000000800 */
[----:B------:R5:W-:Y:S01]  /*b120*/  @P6 STG.E.U16 desc[UR6][R52.64], R60 ;  /* 0x0000003c34006986 */ /* 0x000be2000c101506 */
[----:B------:R-:W-:Y:S01]  /*b130*/  ISETP.LT.AND P6, PT, R154, UR12, !P2 ;  /* 0x0000000c9a007c0c */ /* 0x000fe2000d7c1270 */
[C---:B0-----:R-:W-:Y:S01]  /*b140*/  IMAD.WIDE R2, R61.reuse, 0x2, R14 ;  /* 0x000000023d027825 */ /* 0x041fe200078e020e */
[----:B------:R-:W-:Y:S01]  /*b150*/  ISETP.GE.AND P1, PT, R62, UR4, PT ;  /* 0x000000043e007c0c */ /* 0x000fe2000bf26270 */
[----:B------:R-:W-:Y:S01]  /*b160*/  ULDC UR4, c[0x0][0x228] ;  /* 0x00008a0000047ab9 */ /* 0x000fe20000000800 */
[----:B---3--:R-:W-:Y:S01]  /*b170*/  PRMT R54, R66, 0x7632, R54 ;  /* 0x0000763242367816 */ /* 0x008fe20000000036 */
[----:B------:R-:W-:Y:S01]  /*b180*/  IMAD.WIDE R8, R61, 0x2, R18 ;  /* 0x000000023d087825 */ /* 0x000fe200078e0212 */
[----:B------:R0:W-:Y:S01]  /*b190*/  @P4 STG.E.U16 desc[UR6][R2.64], R66 ;  /* 0x0000004202004986 */ /* 0x0001e2000c101506 */
[----:B------:R-:W-:Y:S01]  /*b1a0*/  ISETP.LT.AND P4, PT, R153, UR4, !P2 ;  /* 0x0000000499007c0c */ /* 0x000fe2000d781270 */
[----:B------:R-:W-:Y:S01]  /*b1b0*/  ULDC UR12, c[0x0][0x228] ;  /* 0x00008a00000c7ab9 */ /* 0x000fe20000000800 */
[----:B----4-:R-:W-:Y:S01]  /*b1c0*/  IMAD.WIDE R10, R55, 0x2, R16 ;  /* 0x00000002370a7825 */ /* 0x010fe200078e0210 */
[----:B------:R3:W-:Y:S01]  /*b1d0*/  @P3 STG.E.U16 desc[UR6][R8.64], R54 ;  /* 0x0000003608003986 */ /* 0x0007e2000c101506 */
[----:B-----5:R-:W-:Y:S01]  /*b1e0*/  PRMT R60, R63, 0x7632, R60 ;  /* 0x000076323f3c7816 */ /* 0x020fe2000000003c */
[----:B------:R-:W-:Y:S01]  /*b1f0*/  ULDC UR4, c[0x0][0x22c] ;  /* 0x00008b0000047ab9 */ /* 0x000fe20000000800 */
[----:B------:R-:W-:Y:S01]  /*b200*/  IMAD.WIDE R52, R55, 0x2, R12 ;  /* 0x0000000237347825 */ /* 0x000fe200078e020c */
[----:B------:R-:W-:Y:S01]  /*b210*/  ISETP.LT.AND P3, PT, R152, UR8, !P2 ;  /* 0x0000000898007c0c */ /* 0x000fe2000d761270 */
[----:B------:R4:W-:Y:S01]  /*b220*/  @P5 STG.E.U16 desc[UR6][R10.64], R63 ;  /* 0x0000003f0a005986 */ /* 0x0009e2000c101506 */
[----:B------:R-:W-:Y:S01]  /*b230*/  ISETP.LT.AND P5, PT, R155, UR10, !P1 ;  /* 0x0000000a9b007c0c */ /* 0x000fe2000cfa1270 */
[----:B------:R-:W-:Y:S01]  /*b240*/  VIADD R62, R160, 0x8 ;  /* 0x00000008a03e7836 */ /* 0x000fe20000000000 */
[----:B------:R-:W-:Y:S01]  /*b250*/  ULDC UR8, c[0x0][0x228] ;  /* 0x00008a0000087ab9 */ /* 0x000fe20000000800 */
[----:B------:R5:W-:Y:S01]  /*b260*/  @P6 STG.E.U16 desc[UR6][R52.64], R60 ;  /* 0x0000003c34006986 */ /* 0x000be2000c101506 */
[----:B------:R-:W-:Y:S01]  /*b270*/  ISETP.LT.AND P6, PT, R154, UR12, !P1 ;  /* 0x0000000c9a007c0c */ /* 0x000fe2000cfc1270 */
[----:B0-----:R-:W-:Y:S01]  /*b280*/  IMAD.WIDE R2, R55, 0x2, R14 ;  /* 0x0000000237027825 */ /* 0x001fe200078e020e */
[----:B---3--:R-:W-:Y:S01]  /*b290*/  PRMT R54, R91, 0x7632, R54 ;  /* 0x000076325b367816 */ /* 0x008fe20000000036 */
[----:B------:R-:W-:Y:S01]  /*b2a0*/  ULDC UR10, c[0x0][0x228] ;  /* 0x00008a00000a7ab9 */ /* 0x000fe20000000800 */
[----:B------:R-:W-:Y:S01]  /*b2b0*/  ISETP.GE.AND P2, PT, R62, UR4, PT ;  /* 0x000000043e007c0c */ /* 0x000fe2000bf46270 */
[C---:B------:R-:W-:Y:S01]  /*b2c0*/  VIADD R61, R55.reuse, UR26 ;  /* 0x0000001a373d7c36 */ /* 0x040fe20008000000 */
[----:B------:R-:W-:Y:S01]  /*b2d0*/  ULDC UR4, c[0x0][0x228] ;  /* 0x00008a0000047ab9 */ /* 0x000fe20000000800 */
[----:B------:R-:W-:Y:S01]  /*b2e0*/  IMAD.WIDE R8, R55, 0x2, R18 ;  /* 0x0000000237087825 */ /* 0x000fe200078e0212 */
[----:B------:R0:W-:Y:S01]  /*b2f0*/  @P4 STG.E.U16 desc[UR6][R2.64], R91 ;  /* 0x0000005b02004986 */ /* 0x0001e2000c101506 */
[----:B------:R-:W-:Y:S01]  /*b300*/  ISETP.LT.AND P4, PT, R153, UR4, !P1 ;  /* 0x0000000499007c0c */ /* 0x000fe2000cf81270 */
[----:B------:R-:W-:Y:S01]  /*b310*/  ULDC UR12, c[0x0][0x228] ;  /* 0x00008a00000c7ab9 */ /* 0x000fe20000000800 */
[----:B----4-:R-:W-:Y:S01]  /*b320*/  IMAD.WIDE R10, R61, 0x2, R16 ;  /* 0x000000023d0a7825 */ /* 0x010fe200078e0210 */
[----:B-----5:R-:W-:Y:S01]  /*b330*/  PRMT R60, R95, 0x7632, R60 ;  /* 0x000076325f3c7816 */ /* 0x020fe2000000003c */
[----:B------:R3:W-:Y:S01]  /*b340*/  @P3 STG.E.U16 desc[UR6][R8.64], R54 ;  /* 0x0000003608003986 */ /* 0x0007e2000c101506 */
[----:B------:R-:W-:Y:S01]  /*b350*/  ISETP.LT.AND P3, PT, R152, UR8, !P1 ;  /* 0x0000000898007c0c */ /* 0x000fe2000cf61270 */
[----:B------:R-:W-:Y:S01]  /*b360*/  IMAD.WIDE R52, R61, 0x2, R12 ;  /* 0x000000023d347825 */ /* 0x000fe200078e020c */
[----:B------:R-:W-:Y:S01]  /*b370*/  ULDC UR4, c[0x0][0x22c] ;  /* 0x00008b0000047ab9 */ /* 0x000fe20000000800 */
[----:B------:R4:W-:Y:S01]  /*b380*/  @P5 STG.E.U16 desc[UR6][R10.64], R95 ;  /* 0x0000005f0a005986 */ /* 0x0009e2000c101506 */
[----:B------:R-:W-:Y:S01]  /*b390*/  ISETP.LT.AND P5, PT, R155, UR10, !P2 ;  /* 0x0000000a9b007c0c */ /* 0x000fe2000d7a1270 */
[----:B------:R-:W-:Y:S01]  /*b3a0*/  VIADD R62, R160, 0x9 ;  /* 0x00000009a03e7836 */ /* 0x000fe20000000000 */
[----:B------:R-:W-:Y:S01]  /*b3b0*/  ULDC UR8, c[0x0][0x228] ;  /* 0x00008a0000087ab9 */ /* 0x000fe20000000800 */
[----:B------:R5:W-:Y:S01]  /*b3c0*/  @P6 STG.E.U16 desc[UR6][R52.64], R60 ;  /* 0x0000003c34006986 */ /* 0x000be2000c101506 */
[----:B------:R-:W-:Y:S01]  /*b3d0*/  ISETP.LT.AND P6, PT, R154, UR12, !P2 ;  /* 0x0000000c9a007c0c */ /* 0x000fe2000d7c1270 */
[----:B0-----:R-:W-:Y:S01]  /*b3e0*/  IMAD.WIDE R2, R61, 0x2, R14 ;  /* 0x000000023d027825 */ /* 0x001fe200078e020e */
[----:B------:R-:W-:Y:S01]  /*b3f0*/  ISETP.GE.AND P1, PT, R62, UR4, PT ;  /* 0x000000043e007c0c */ /* 0x000fe2000bf26270 */
[----:B------:R-:W-:Y:S01]  /*b400*/  ULDC UR4, c[0x0][0x228] ;  /* 0x00008a0000047ab9 */ /* 0x000fe20000000800 */
[----:B---3--:R-:W-:Y:S01]  /*b410*/  PRMT R54, R67, 0x7632, R54 ;  /* 0x0000763243367816 */ /* 0x008fe20000000036 */
[C---:B------:R-:W-:Y:S01]  /*b420*/  VIADD R55, R61.reuse, UR26 ;  /* 0x0000001a3d377c36 */ /* 0x040fe20008000000 */
[----:B------:R0:W-:Y:S01]  /*b430*/  @P4 STG.E.U16 desc[UR6][R2.64], R67 ;  /* 0x0000004302004986 */ /* 0x0001e2000c101506 */
[----:B------:R-:W-:Y:S01]  /*b440*/  IMAD.WIDE R8, R61, 0x2, R18 ;  /* 0x000000023d087825 */ /* 0x000fe200078e0212 */
[----:B------:R-:W-:Y:S01]  /*b450*/  ISETP.LT.AND P4, PT, R153, UR4, !P2 ;  /* 0x0000000499007c0c */ /* 0x000fe2000d781270 */
[----:B------:R-:W-:Y:S01]  /*b460*/  ULDC UR10, c[0x0][0x228] ;  /* 0x00008a00000a7ab9 */ /* 0x000fe20000000800 */
[----:B------:R-:W-:Y:S01]  /*b470*/  ULDC UR12, c[0x0][0x228] ;  /* 0x00008a00000c7ab9 */ /* 0x000fe20000000800 */
[C---:B----4-:R-:W-:Y:S01]  /*b480*/  IMAD.WIDE R10, R55.reuse, 0x2, R16 ;  /* 0x00000002370a7825 */ /* 0x050fe200078e0210 */
[----:B-----5:R-:W-:Y:S01]  /*b490*/  PRMT R60, R56, 0x7632, R60 ;  /* 0x00007632383c7816 */ /* 0x020fe2000000003c */
[----:B------:R3:W-:Y:S01]  /*b4a0*/  @P3 STG.E.U16 desc[UR6][R8.64], R54 ;  /* 0x0000003608003986 */ /* 0x0007e2000c101506 */
[----:B------:R-:W-:Y:S01]  /*b4b0*/  ISETP.LT.AND P3, PT, R152, UR8, !P2 ;  /* 0x0000000898007c0c */ /* 0x000fe2000d761270 */
[----:B------:R-:W-:Y:S01]  /*b4c0*/  IMAD.WIDE R52, R55, 0x2, R12 ;  /* 0x0000000237347825 */ /* 0x000fe200078e020c */
[----:B------:R-:W-:Y:S01]  /*b4d0*/  ULDC UR4, c[0x0][0x22c] ;  /* 0x00008b0000047ab9 */ /* 0x000fe20000000800 */
[----:B------:R4:W-:Y:S01]  /*b4e0*/  @P5 STG.E.U16 desc[UR6][R10.64], R56 ;  /* 0x000000380a005986 */ /* 0x0009e2000c101506 */
[----:B------:R-:W-:Y:S01]  /*b4f0*/  ISETP.LT.AND P5, PT, R155, UR10, !P1 ;  /* 0x0000000a9b007c0c */ /* 0x000fe2000cfa1270 */
[C---:B0-----:R-:W-:Y:S01]  /*b500*/  IMAD.WIDE R2, R55.reuse, 0x2, R14 ;  /* 0x0000000237027825 */ /* 0x041fe200078e020e */
[----:B------:R-:W-:Y:S01]  /*b510*/  ULDC UR8, c[0x0][0x228] ;  /* 0x00008a0000087ab9 */ /* 0x000fe20000000800 */
[----:B------:R0:W-:Y:S01]  /*b520*/  @P6 STG.E.U16 desc[UR6][R52.64], R60 ;  /* 0x0000003c34006986 */ /* 0x0001e2000c101506 */
[----:B------:R-:W-:Y:S01]  /*b530*/  ISETP.LT.AND P6, PT, R154, UR12, !P1 ;  /* 0x0000000c9a007c0c */ /* 0x000fe2000cfc1270 */
[C---:B------:R-:W-:Y:S01]  /*b540*/  VIADD R61, R55.reuse, UR26 ;  /* 0x0000001a373d7c36 */ /* 0x040fe20008000000 */
[----:B------:R-:W-:Y:S01]  /*b550*/  ULDC UR10, c[0x0][0x228] ;  /* 0x00008a00000a7ab9 */ /* 0x000fe20000000800 */
[----:B---3--:R-:W-:Y:S01]  /*b560*/  IMAD.WIDE R8, R55, 0x2, R18 ;  /* 0x0000000237087825 */ /* 0x008fe200078e0212 */
[----:B------:R-:W-:Y:S01]  /*b570*/  PRMT R54, R32, 0x7632, R54 ;  /* 0x0000763220367816 */ /* 0x000fe20000000036 */
[----:B------:R3:W-:Y:S01]  /*b580*/  @P4 STG.E.U16 desc[UR6][R2.64], R32 ;  /* 0x0000002002004986 */ /* 0x0007e2000c101506 */
[----:B------:R-:W-:Y:S01]  /*b590*/  ULDC UR12, c[0x0][0x228] ;  /* 0x00008a00000c7ab9 */ /* 0x000fe20000000800 */
[C---:B----4-:R-:W-:Y:S01]  /*b5a0*/  IMAD.WIDE R10, R61.reuse, 0x2, R16 ;  /* 0x000000023d0a7825 */ /* 0x050fe200078e0210 */
[----:B------:R-:W-:Y:S01]  /*b5b0*/  PRMT R56, R28, 0x7632, R56 ;  /* 0x000076321c387816 */ /* 0x000fe20000000038 */
[----:B------:R4:W-:Y:S01]  /*b5c0*/  @P3 STG.E.U16 desc[UR6][R8.64], R54 ;  /* 0x0000003608003986 */ /* 0x0009e2000c101506 */
[----:B------:R-:W-:Y:S01]  /*b5d0*/  ISETP.LT.AND P3, PT, R152, UR8, !P1 ;  /* 0x0000000898007c0c */ /* 0x000fe2000cf61270 */
[----:B0-----:R-:W-:Y:S01]  /*b5e0*/  VIADD R60, R160, 0xa ;  /* 0x0000000aa03c7836 */ /* 0x001fe20000000000 */
        /* <DEDUP_REMOVED lines=11> */
[----:B----4-:R-:W-:Y:S01]  /*b6a0*/  VIADD R54, R160, 0xb ;  /* 0x0000000ba0367836 */ /* 0x010fe20000000000 */
[----:B------:R-:W-:Y:S01]  /*b6b0*/  PRMT R32, R57, 0x7632, R32 ;  /* 0x0000763239207816 */ /* 0x000fe20000000020 */
[C---:B------:R-:W-:Y:S01]  /*b6c0*/  VIADD R55, R61.reuse, UR26 ;  /* 0x0000001a3d377c36 */ /* 0x040fe20008000000 */
[----:B0-----:R-:W-:Y:S01]  /*b6d0*/  PRMT R28, R24, 0x7632, R28 ;  /* 0x00007632181c7816 */ /* 0x001fe2000000001c */
[----:B------:R-:W-:Y:S01]  /*b6e0*/  IMAD.WIDE R8, R61, 0x2, R18 ;  /* 0x000000023d087825 */ /* 0x000fe200078e0212 */
[----:B------:R-:W-:Y:S01]  /*b6f0*/  ISETP.GE.AND P1, PT, R54, UR4, PT ;  /* 0x0000000436007c0c */ /* 0x000fe2000bf26270 */
[----:B------:R-:W-:Y:S01]  /*b700*/  ULDC UR4, c[0x0][0x228] ;  /* 0x00008a0000047ab9 */ /* 0x000fe20000000800 */
[----:B------:R-:W-:Y:S01]  /*b710*/  ULDC UR10, c[0x0][0x228] ;  /* 0x00008a00000a7ab9 */ /* 0x000fe20000000800 */
[----:B------:R-:W-:Y:S01]  /*b720*/  IMAD.WIDE R10, R55, 0x2, R16 ;  /* 0x00000002370a7825 */ /* 0x000fe200078e0210 */
[----:B------:R0:W-:Y:S01]  /*b730*/  @P4 STG.E.U16 desc[UR6][R2.64], R24 ;  /* 0x0000001802004986 */ /* 0x0001e2000c101506 */
[----:B------:R-:W-:Y:S01]  /*b740*/  ISETP.LT.AND P4, PT, R153, UR4, !P2 ;  /* 0x0000000499007c0c */ /* 0x000fe2000d781270 */
[----:B------:R-:W-:Y:S01]  /*b750*/  ULDC UR12, c[0x0][0x228] ;  /* 0x00008a00000c7ab9 */ /* 0x000fe20000000800 */
[C---:B-----5:R-:W-:Y:S01]  /*b760*/  IMAD.WIDE R52, R55.reuse, 0x2, R12 ;  /* 0x0000000237347825 */ /* 0x060fe200078e020c */
[----:B------:R3:W-:Y:S01]  /*b770*/  @P3 STG.E.U16 desc[UR6][R8.64], R28 ;  /* 0x0000001c08003986 */ /* 0x0007e2000c101506 */
[----:B------:R-:W-:Y:S01]  /*b780*/  ISETP.LT.AND P3, PT, R152, UR8, !P2 ;  /* 0x0000000898007c0c */ /* 0x000fe2000d761270 */
[----:B------:R-:W-:Y:S01]  /*b790*/  ULDC UR4, c[0x0][0x22c] ;  /* 0x00008b0000047ab9 */ /* 0x000fe20000000800 */
[----:B------:R-:W-:Y:S01]  /*b7a0*/  VIADD R61, R55, UR26 ;  /* 0x0000001a373d7c36 */ /* 0x000fe20008000000 */
[----:B------:R4:W-:Y:S01]  /*b7b0*/  @P5 STG.E.U16 desc[UR6][R10.64], R57 ;  /* 0x000000390a005986 */ /* 0x0009e2000c101506 */
[----:B------:R-:W-:Y:S01]  /*b7c0*/  ISETP.LT.AND P5, PT, R155, UR10, !P1 ;  /* 0x0000000a9b007c0c */ /* 0x000fe2000cfa1270 */
[----:B------:R-:W-:Y:S01]  /*b7d0*/  ULDC UR8, c[0x0][0x228] ;  /* 0x00008a0000087ab9 */ /* 0x000fe20000000800 */
[----:B------:R-:W-:Y:S01]  /*b7e0*/  ULDC UR10, c[0x0][0x228] ;  /* 0x00008a00000a7ab9 */ /* 0x000fe20000000800 */
[----:B------:R5:W-:Y:S01]  /*b7f0*/  @P6 STG.E.U16 desc[UR6][R52.64], R32 ;  /* 0x0000002034006986 */ /* 0x000be2000c101506 */
[----:B------:R-:W-:Y:S01]  /*b800*/  ISETP.LT.AND P6, PT, R154, UR12, !P1 ;  /* 0x0000000c9a007c0c */ /* 0x000fe2000cfc1270 */
[----:B0-----:R-:W-:Y:S01]  /*b810*/  IMAD.WIDE R2, R55, 0x2, R14 ;  /* 0x0000000237027825 */ /* 0x001fe200078e020e */
[----:B------:R-:W-:Y:S01]  /*b820*/  PRMT R24, R33, 0x7632, R24 ;  /* 0x0000763221187816 */ /* 0x000fe20000000018 */
[----:B------:R-:W-:Y:S01]  /*b830*/  ULDC UR12, c[0x0][0x228] ;  /* 0x00008a00000c7ab9 */ /* 0x000fe20000000800 */
[----:B---3--:R-:W-:Y:S01]  /*b840*/  PRMT R28, R29, 0x7632, R28 ;  /* 0x000076321d1c7816 */ /* 0x008fe2000000001c */
[----:B------:R-:W-:Y:S01]  /*b850*/  IMAD.WIDE R8, R55, 0x2, R18 ;  /* 0x0000000237087825 */ /* 0x000fe200078e0212 */
[----:B------:R0:W-:Y:S03]  /*b860*/  @P4 STG.E.U16 desc[UR6][R2.64], R33 ;  /* 0x0000002102004986 */ /* 0x0001e6000c101506 */
[C---:B----4-:R-:W-:Y:S01]  /*b870*/  IMAD.WIDE R10, R61.reuse, 0x2, R16 ;  /* 0x000000023d0a7825 */ /* 0x050fe200078e0210 */
[----:B------:R3:W-:Y:S01]  /*b880*/  @P3 STG.E.U16 desc[UR6][R8.64], R24 ;  /* 0x0000001808003986 */ /* 0x0007e2000c101506 */
[----:B------:R-:W-:Y:S01]  /*b890*/  ISETP.LT.AND P3, PT, R152, UR8, !P1 ;  /* 0x0000000898007c0c */ /* 0x000fe2000cf61270 */
[----:B------:R-:W-:Y:S01]  /*b8a0*/  ULDC UR8, c[0x0][0x228] ;  /* 0x00008a0000087ab9 */ /* 0x000fe20000000800 */
[----:B-----5:R-:W-:Y:S01]  /*b8b0*/  VIADD R32, R160, 0xc ;  /* 0x0000000ca0207836 */ /* 0x020fe20000000000 */
[----:B------:R-:W-:Y:S01]  /*b8c0*/  @P5 STG.E.U16 desc[UR6][R10.64], R29 ;  /* 0x0000001d0a005986 */ /* 0x000fe2000c101506 */
[----:B------:R-:W-:-:S03]  /*b8d0*/  IMAD.WIDE R52, R61, 0x2, R12 ;  /* 0x000000023d347825 */ /* 0x000fc600078e020c */
[----:B------:R-:W-:Y:S01]  /*b8e0*/  ISETP.GE.AND P2, PT, R32, UR4, PT ;  /* 0x0000000420007c0c */ /* 0x000fe2000bf46270 */
[----:B------:R-:W-:Y:S01]  /*b8f0*/  ULDC UR4, c[0x0][0x228] ;  /* 0x00008a0000047ab9 */ /* 0x000fe20000000800 */
[----:B------:R4:W-:Y:S01]  /*b900*/  @P6 STG.E.U16 desc[UR6][R52.64], R28 ;  /* 0x0000001c34006986 */ /* 0x0009e2000c101506 */
[----:B------:R-:W-:Y:S01]  /*b910*/  ISETP.LT.AND P4, PT, R153, UR4, !P1 ;  /* 0x0000000499007c0c */ /* 0x000fe2000cf81270 */
[----:B0-----:R-:W-:Y:S01]  /*b920*/  IMAD.WIDE R2, R61, 0x2, R14 ;  /* 0x000000023d027825 */ /* 0x001fe200078e020e */
[----:B------:R-:W-:Y:S01]  /*b930*/  ISETP.LT.AND P5, PT, R155, UR10, !P2 ;  /* 0x0000000a9b007c0c */ /* 0x000fe2000d7a1270 */
[----:B------:R-:W-:Y:S01]  /*b940*/  ULDC UR4, c[0x0][0x22c] ;  /* 0x00008b0000047ab9 */ /* 0x000fe20000000800 */
[----:B------:R-:W-:Y:S01]  /*b950*/  ISETP.LT.AND P6, PT, R154, UR12, !P2 ;  /* 0x0000000c9a007c0c */ /* 0x000fe2000d7c1270 */
[----:B------:R-:W-:Y:S01]  /*b960*/  VIADD R33, R61, UR26 ;  /* 0x0000001a3d217c36 */ /* 0x000fe20008000000 */
[----:B---3--:R-:W-:Y:S01]  /*b970*/  PRMT R24, R25, 0x7632, R24 ;  /* 0x0000763219187816 */ /* 0x008fe20000000018 */
[----:B------:R-:W-:Y:S01]  /*b980*/  IMAD.WIDE R8, R61, 0x2, R18 ;  /* 0x000000023d087825 */ /* 0x000fe200078e0212 */
[----:B------:R-:W-:Y:S01]  /*b990*/  PRMT R32, R58, 0x7632, R32 ;  /* 0x000076323a207816 */ /* 0x000fe20000000020 */
[----:B------:R-:W-:Y:S01]  /*b9a0*/  ULDC UR10, c[0x0][0x228] ;  /* 0x00008a00000a7ab9 */ /* 0x000fe20000000800 */
[----:B------:R-:W-:Y:S01]  /*b9b0*/  ULDC UR12, c[0x0][0x228] ;  /* 0x00008a00000c7ab9 */ /* 0x000fe20000000800 */
[----:B----4-:R-:W-:-:S02]  /*b9c0*/  VIADD R52, R160, 0xd ;  /* 0x0000000da0347836 */ /* 0x010fc40000000000 */
[C---:B------:R-:W-:Y:S01]  /*b9d0*/  IMAD.WIDE R10, R33.reuse, 0x2, R16 ;  /* 0x00000002210a7825 */ /* 0x040fe200078e0210 */
[----:B------:R0:W-:Y:S02]  /*b9e0*/  @P4 STG.E.U16 desc[UR6][R2.64], R25 ;  /* 0x0000001902004986 */ /* 0x0001e4000c101506 */
[----:B------:R-:W-:Y:S01]  /*b9f0*/  ISETP.GE.AND P1, PT, R52, UR4, PT ;  /* 0x0000000434007c0c */ /* 0x000fe2000bf26270 */
[----:B------:R-:W-:Y:S01]  /*ba00*/  ULDC UR4, c[0x0][0x228] ;  /* 0x00008a0000047ab9 */ /* 0x000fe20000000800 */
[----:B------:R-:W-:Y:S01]  /*ba10*/  IMAD.WIDE R28, R33, 0x2, R12 ;  /* 0x00000002211c7825 */ /* 0x000fe200078e020c */
[----:B------:R3:W-:Y:S01]  /*ba20*/  @P3 STG.E.U16 desc[UR6][R8.64], R24 ;  /* 0x0000001808003986 */ /* 0x0007e2000c101506 */
[----:B------:R-:W-:Y:S01]  /*ba30*/  ISETP.LT.AND P4, PT, R153, UR4, !P2 ;  /* 0x0000000499007c0c */ /* 0x000fe2000d781270 */
[----:B------:R-:W-:Y:S01]  /*ba40*/  ULDC UR4, c[0x0][0x22c] ;  /* 0x00008b0000047ab9 */ /* 0x000fe20000000800 */
[----:B------:R-:W-:Y:S01]  /*ba50*/  ISETP.LT.AND P3, PT, R152, UR8, !P2 ;  /* 0x0000000898007c0c */ /* 0x000fe2000d761270 */
[----:B------:R4:W-:Y:S01]  /*ba60*/  @P5 STG.E.U16 desc[UR6][R10.64], R58 ;  /* 0x0000003a0a005986 */ /* 0x0009e2000c101506 */
[----:B------:R-:W-:Y:S01]  /*ba70*/  ISETP.LT.AND P5, PT, R155, UR10, !P1 ;  /* 0x0000000a9b007c0c */ /* 0x000fe2000cfa1270 */
[C---:B------:R-:W-:Y:S01]  /*ba80*/  VIADD R53, R33.reuse, UR26 ;  /* 0x0000001a21357c36 */ /* 0x040fe20008000000 */
[----:B------:R-:W-:Y:S01]  /*ba90*/  ULDC UR8, c[0x0][0x228] ;  /* 0x00008a0000087ab9 */ /* 0x000fe20000000800 */
[----:B------:R5:W-:Y:S01]  /*baa0*/  @P6 STG.E.U16 desc[UR6][R28.64], R32 ;  /* 0x000000201c006986 */ /* 0x000be2000c101506 */
[----:B------:R-:W-:Y:S01]  /*bab0*/  ISETP.LT.AND P6, PT, R154, UR12, !P1 ;  /* 0x0000000c9a007c0c */ /* 0x000fe2000cfc1270 */
[----:B0-----:R-:W-:Y:S01]  /*bac0*/  IMAD.WIDE R2, R33, 0x2, R14 ;  /* 0x0000000221027825 */ /* 0x001fe200078e020e */
[----:B------:R-:W-:Y:S01]  /*bad0*/  ULDC UR10, c[0x0][0x228] ;  /* 0x00008a00000a7ab9 */ /* 0x000fe20000000800 */
[----:B------:R-:W-:-:S02]  /*bae0*/  ULDC UR12, c[0x0][0x228] ;  /* 0x00008a00000c7ab9 */ /* 0x000fc40000000800 */
[----:B---3--:R-:W-:Y:S01]  /*baf0*/  IMAD.WIDE R8, R33, 0x2, R18 ;  /* 0x0000000221087825 */ /* 0x008fe200078e0212 */
[----:B------:R0:W-:Y:S03]  /*bb00*/  @P4 STG.E.U16 desc[UR6][R2.64], R34 ;  /* 0x0000002202004986 */ /* 0x0001e6000c101506 */
[----:B----4-:R-:W-:Y:S01]  /*bb10*/  IMAD.WIDE R10, R53, 0x2, R16 ;  /* 0x00000002350a7825 */ /* 0x010fe200078e0210 */
[----:B-----5:R-:W-:-:S03]  /*bb20*/  PRMT R28, R34, 0x7632, R28 ;  /* 0x00007632221c7816 */ /* 0x020fc6000000001c */
[----:B------:R-:W-:Y:S01]  /*bb30*/  VIADD R29, R160, 0xe ;  /* 0x0000000ea01d7836 */ /* 0x000fe20000000000 */
[----:B------:R-:W-:Y:S01]  /*bb40*/  PRMT R32, R30, 0x7632, R32 ;  /* 0x000076321e207816 */ /* 0x000fe20000000020 */
[----:B------:R-:W-:Y:S01]  /*bb50*/  IMAD.WIDE R24, R53, 0x2, R12 ;  /* 0x0000000235187825 */ /* 0x000fe200078e020c */
[----:B------:R3:W-:Y:S01]  /*bb60*/  @P3 STG.E.U16 desc[UR6][R8.64], R28 ;  /* 0x0000001c08003986 */ /* 0x0007e2000c101506 */
[----:B------:R-:W-:Y:S01]  /*bb70*/  ISETP.LT.AND P3, PT, R152, UR8, !P1 ;  /* 0x0000000898007c0c */ /* 0x000fe2000cf61270 */
[----:B------:R-:W-:Y:S01]  /*bb80*/  ULDC UR8, c[0x0][0x228] ;  /* 0x00008a0000087ab9 */ /* 0x000fe20000000800 */
[----:B------:R-:W-:Y:S01]  /*bb90*/  ISETP.GE.AND P2, PT, R29, UR4, PT ;  /* 0x000000041d007c0c */ /* 0x000fe2000bf46270 */
[----:B------:R-:W-:Y:S01]  /*bba0*/  ULDC UR4, c[0x0][0x228] ;  /* 0x00008a0000047ab9 */ /* 0x000fe20000000800 */
[----:B------:R4:W-:Y:S01]  /*bbb0*/  @P5 STG.E.U16 desc[UR6][R10.64], R30 ;  /* 0x0000001e0a005986 */ /* 0x0009e2000c101506 */
[----:B------:R-:W-:Y:S01]  /*bbc0*/  ISETP.LT.AND P4, PT, R153, UR4, !P1 ;  /* 0x0000000499007c0c */ /* 0x000fe2000cf81270 */
[----:B0-----:R-:W-:Y:S01]  /*bbd0*/  IMAD.WIDE R2, R53, 0x2, R14 ;  /* 0x0000000235027825 */ /* 0x001fe200078e020e */
[----:B------:R-:W-:Y:S01]  /*bbe0*/  ISETP.LT.AND P5, PT, R155, UR10, !P2 ;  /* 0x0000000a9b007c0c */ /* 0x000fe2000d7a1270 */
[----:B------:R0:W-:Y:S01]  /*bbf0*/  @P6 STG.E.U16 desc[UR6][R24.64], R32 ;  /* 0x0000002018006986 */ /* 0x0001e2000c101506 */
[----:B------:R-:W-:Y:S01]  /*bc00*/  ISETP.LT.AND P6, PT, R154, UR12, !P2 ;  /* 0x0000000c9a007c0c */ /* 0x000fe2000d7c1270 */
[C---:B------:R-:W-:Y:S01]  /*bc10*/  VIADD R29, R53.reuse, UR26 ;  /* 0x0000001a351d7c36 */ /* 0x040fe20008000000 */
[----:B------:R-:W-:Y:S01]  /*bc20*/  ULDC UR4, c[0x0][0x22c] ;  /* 0x00008b0000047ab9 */ /* 0x000fe20000000800 */
[----:B---3--:R-:W-:Y:S01]  /*bc30*/  IMAD.WIDE R8, R53, 0x2, R18 ;  /* 0x0000000235087825 */ /* 0x008fe200078e0212 */
[----:B------:R-:W-:Y:S01]  /*bc40*/  PRMT R28, R26, 0x7632, R28 ;  /* 0x000076321a1c7816 */ /* 0x000fe2000000001c */
[----:B------:R-:W-:Y:S01]  /*bc50*/  ULDC UR10, c[0x0][0x228] ;  /* 0x00008a00000a7ab9 */ /* 0x000fe20000000800 */
[----:B------:R-:W-:Y:S01]  /*bc60*/  ULDC UR12, c[0x0][0x228] ;  /* 0x00008a00000c7ab9 */ /* 0x000fe20000000800 */
[----:B----4-:R-:W-:Y:S01]  /*bc70*/  IMAD.WIDE R10, R29, 0x2, R16 ;  /* 0x000000021d0a7825 */ /* 0x010fe200078e0210 */
[----:B------:R-:W-:Y:S01]  /*bc80*/  PRMT R30, R59, 0x7632, R30 ;  /* 0x000076323b1e7816 */ /* 0x000fe2000000001e */
[----:B------:R3:W-:Y:S02]  /*bc90*/  @P4 STG.E.U16 desc[UR6][R2.64], R26 ;  /* 0x0000001a02004986 */ /* 0x0007e4000c101506 */
[----:B0-----:R-:W-:-:S02]  /*bca0*/  VIADD R32, R160, 0xf ;  /* 0x0000000fa0207836 */ /* 0x001fc40000000000 */
        /* <DEDUP_REMOVED lines=8> */
[----:B---3--:R-:W-:Y:S01]  /*bd30*/  IMAD.WIDE R2, R29, 0x2, R14 ;  /* 0x000000021d027825 */ /* 0x008fe200078e020e */
[----:B------:R-:W-:Y:S01]  /*bd40*/  ISETP.LT.AND P5, PT, R155, UR10, !P1 ;  /* 0x0000000a9b007c0c */ /* 0x000fe2000cfa1270 */
[----:B------:R3:W-:Y:S01]  /*bd50*/  @P6 STG.E.U16 desc[UR6][R24.64], R30 ;  /* 0x0000001e18006986 */ /* 0x0007e2000c101506 */
[----:B------:R-:W-:Y:S01]  /*bd60*/  ISETP.LT.AND P6, PT, R154, UR12, !P1 ;  /* 0x0000000c9a007c0c */ /* 0x000fe2000cfc1270 */
[C---:B------:R-:W-:Y:S01]  /*bd70*/  VIADD R33, R29.reuse, UR26 ;  /* 0x0000001a1d217c36 */ /* 0x040fe20008000000 */
[----:B------:R-:W-:Y:S01]  /*bd80*/  ULDC UR4, c[0x0][0x22c] ;  /* 0x00008b0000047ab9 */ /* 0x000fe20000000800 */
[----:B0-----:R-:W-:Y:S01]  /*bd90*/  IMAD.WIDE R8, R29, 0x2, R18 ;  /* 0x000000021d087825 */ /* 0x001fe200078e0212 */
[----:B------:R-:W-:Y:S01]  /*bda0*/  PRMT R26, R35, 0x7632, R26 ;  /* 0x00007632231a7816 */ /* 0x000fe2000000001a */
[----:B------:R-:W-:Y:S01]  /*bdb0*/  ULDC UR10, c[0x0][0x228] ;  /* 0x00008a00000a7ab9 */ /* 0x000fe20000000800 */
[----:B------:R-:W-:Y:S01]  /*bdc0*/  PRMT R28, R31, 0x7632, R28 ;  /* 0x000076321f1c7816 */ /* 0x000fe2000000001c */
[----:B----4-:R-:W-:Y:S01]  /*bdd0*/  IMAD.WIDE R10, R33, 0x2, R16 ;  /* 0x00000002210a7825 */ /* 0x010fe200078e0210 */
[----:B------:R-:W-:Y:S01]  /*bde0*/  ULDC UR12, c[0x0][0x228] ;  /* 0x00008a00000c7ab9 */ /* 0x000fe20000000800 */
[----:B------:R0:W-:Y:S02]  /*bdf0*/  @P4 STG.E.U16 desc[UR6][R2.64], R35 ;  /* 0x0000002302004986 */ /* 0x0001e4000c101506 */
[----:B---3--:R-:W-:-:S02]  /*be00*/  VIADD R30, R160, 0x10 ;  /* 0x00000010a01e7836 */ /* 0x008fc40000000000 */
        /* <DEDUP_REMOVED lines=8> */
[----:B------:R-:W-:Y:S01]  /*be90*/  VIADD R30, R160, 0x11 ;  /* 0x00000011a01e7836 */ /* 0x000fe20000000000 */
[----:B------:R-:W-:Y:S01]  /*bea0*/  ISETP.LT.AND P5, PT, R155, UR10, !P2 ;  /* 0x0000000a9b007c0c */ /* 0x000fe2000d7a1270 */
[----:B------:R5:W-:Y:S01]  /*beb0*/  @P6 STG.E.U16 desc[UR6][R24.64], R28 ;  /* 0x0000001c18006986 */ /* 0x000be2000c101506 */
[----:B------:R-:W-:Y:S01]  /*bec0*/  ISETP.LT.AND P6, PT, R154, UR12, !P2 ;  /* 0x0000000c9a007c0c */ /* 0x000fe2000d7c1270 */
[----:B0-----:R-:W-:Y:S01]  /*bed0*/  IMAD.WIDE R2, R33, 0x2, R14 ;  /* 0x0000000221027825 */ /* 0x001fe200078e020e */
[----:B------:R-:W-:Y:S01]  /*bee0*/  ULDC UR4, c[0x0][0x22c] ;  /* 0x00008b0000047ab9 */ /* 0x000fe20000000800 */
[----:B---3--:R-:W-:Y:S01]  /*bef0*/  PRMT R26, R27, 0x7632, R26 ;  /* 0x000076321b1a7816 */ /* 0x008fe2000000001a */
[----:B------:R-:W-:Y:S01]  /*bf00*/  ULDC UR10, c[0x0][0x228] ;  /* 0x00008a00000a7ab9 */ /* 0x000fe20000000800 */
[C---:B------:R-:W-:Y:S01]  /*bf10*/  VIADD R29, R33.reuse, UR26 ;  /* 0x0000001a211d7c36 */ /* 0x040fe20008000000 */
[----:B------:R-:W-:Y:S01]  /*bf20*/  ISETP.GE.AND P1, PT, R30, UR4, PT ;  /* 0x000000041e007c0c */ /* 0x000fe2000bf26270 */
[----:B------:R-:W-:Y:S01]  /*bf30*/  IMAD.WIDE R8, R33, 0x2, R18 ;  /* 0x0000000221087825 */ /* 0x000fe200078e0212 */
[----:B------:R-:W-:Y:S01]  /*bf40*/  ULDC UR4, c[0x0][0x228] ;  /* 0x00008a0000047ab9 */ /* 0x000fe20000000800 */
[----:B------:R0:W-:Y:S01]  /*bf50*/  @P4 STG.E.U16 desc[UR6][R2.64], R27 ;  /* 0x0000001b02004986 */ /* 0x0001e2000c101506 */
[----:B------:R-:W-:Y:S01]  /*bf60*/  ISETP.LT.AND P4, PT, R153, UR4, !P2 ;  /* 0x0000000499007c0c */ /* 0x000fe2000d781270 */
        /* <DEDUP_REMOVED lines=12> */
[C---:B0-----:R-:W-:Y:S01]  /*c030*/  IMAD.WIDE R2, R29.reuse, 0x2, R14 ;  /* 0x000000021d027825 */ /* 0x041fe200078e020e */
[----:B------:R-:W-:Y:S01]  /*c040*/  ISETP.GE.AND P2, PT, R30, UR4, PT ;  /* 0x000000041e007c0c */ /* 0x000fe2000bf46270 */
[----:B------:R-:W-:Y:S01]  /*c050*/  ULDC UR4, c[0x0][0x228] ;  /* 0x00008a0000047ab9 */ /* 0x000fe20000000800 */
[----:B---3--:R-:W-:Y:S01]  /*c060*/  PRMT R26, R120, 0x7632, R26 ;  /* 0x00007632781a7816 */ /* 0x008fe2000000001a */
[C---:B------:R-:W-:Y:S01]  /*c070*/  VIADD R27, R29.reuse, UR26 ;  /* 0x0000001a1d1b7c36 */ /* 0x040fe20008000000 */
[----:B------:R0:W-:Y:S01]  /*c080*/  @P4 STG.E.U16 desc[UR6][R2.64], R120 ;  /* 0x0000007802004986 */ /* 0x0001e2000c101506 */
[----:B------:R-:W-:Y:S01]  /*c090*/  IMAD.WIDE R8, R29, 0x2, R18 ;  /* 0x000000021d087825 */ /* 0x000fe200078e0212 */
[----:B------:R-:W-:Y:S01]  /*c0a0*/  ULDC UR8, c[0x0][0x228] ;  /* 0x00008a0000087ab9 */ /* 0x000fe20000000800 */
[----:B------:R-:W-:Y:S01]  /*c0b0*/  ISETP.LT.AND P4, PT, R153, UR4, !P1 ;  /* 0x0000000499007c0c */ /* 0x000fe2000cf81270 */
        /* <DEDUP_REMOVED lines=615> */
[----:B------:R-:W-:Y:S01]  /*e730*/  ULDC UR10, c[0x0][0x228] ;  /* 0x00008a00000a7ab9 */ /* 0x000fe20000000800 */
[----:B------:R-:W-:Y:S01]  /*e740*/  ULDC UR12, c[0x0][0x228] ;  /* 0x00008a00000c7ab9 */ /* 0x000fe20000000800 */
[----:B----4-:R-:W-:Y:S01]  /*e750*/  IMAD.WIDE R10, R27, 0x2, R16 ;  /* 0x000000021b0a7825 */ /* 0x010fe200078e0210 */
[----:B-----5:R-:W-:Y:S01]  /*e760*/  PRMT R28, R118, 0x7632, R28 ;  /* 0x00007632761c7816 */ /* 0x020fe2000000001c */
[----:B------:R3:W-:Y:S01]  /*e770*/  @P3 STG.E.U16 desc[UR6][R8.64], R26 ;  /* 0x0000001a08003986 */ /* 0x0007e2000c101506 */
[----:B------:R-:W-:Y:S01]  /*e780*/  ISETP.LT.AND P3, PT, R153, UR4, !P1 ;  /* 0x0000000499007c0c */ /* 0x000fe2000cf61270 */
[----:B------:R-:W-:Y:S01]  /*e790*/  IMAD.WIDE R24, R27, 0x2, R12 ;  /* 0x000000021b187825 */ /* 0x000fe200078e020c */
[----:B------:R-:W-:Y:S01]  /*e7a0*/  ISETP.LT.AND P1, PT, R152, UR8, !P1 ;  /* 0x0000000898007c0c */ /* 0x000fe2000cf21270 */
[----:B------:R4:W-:Y:S01]  /*e7b0*/  @P5 STG.E.U16 desc[UR6][R10.64], R118 ;  /* 0x000000760a005986 */ /* 0x0009e2000c101506 */
[----:B------:R-:W-:Y:S01]  /*e7c0*/  ISETP.LT.AND P5, PT, R155, UR10, !P2 ;  /* 0x0000000a9b007c0c */ /* 0x000fe2000d7a1270 */
[C---:B------:R-:W-:Y:S01]  /*e7d0*/  VIADD R29, R27.reuse, UR26 ;  /* 0x0000001a1b1d7c36 */ /* 0x040fe20008000000 */
[----:B------:R-:W-:Y:S01]  /*e7e0*/  ULDC UR4, c[0x0][0x22c] ;  /* 0x00008b0000047ab9 */ /* 0x000fe20000000800 */
[----:B------:R5:W-:Y:S01]  /*e7f0*/  @P6 STG.E.U16 desc[UR6][R24.64], R28 ;  /* 0x0000001c18006986 */ /* 0x000be2000c101506 */
[----:B------:R-:W-:Y:S01]  /*e800*/  ISETP.LT.AND P6, PT, R154, UR12, !P2 ;  /* 0x0000000c9a007c0c */ /* 0x000fe2000d7c1270 */
[C---:B0-----:R-:W-:Y:S01]  /*e810*/  IMAD.WIDE R2, R27.reuse, 0x2, R14 ;  /* 0x000000021b027825 */ /* 0x041fe200078e020e */
[----:B------:R-:W-:Y:S01]  /*e820*/  ULDC UR8, c[0x0][0x228] ;  /* 0x00008a0000087ab9 */ /* 0x000fe20000000800 */
[----:B------:R-:W-:Y:S01]  /*e830*/  ULDC UR10, c[0x0][0x228] ;  /* 0x00008a00000a7ab9 */ /* 0x000fe20000000800 */
[----:B------:R-:W-:Y:S01]  /*e840*/  ULDC UR12, c[0x0][0x228] ;  /* 0x00008a00000c7ab9 */ /* 0x000fe20000000800 */
[----:B---3--:R-:W-:Y:S01]  /*e850*/  VIADD R26, R160, 0x2f ;  /* 0x0000002fa01a7836 */ /* 0x008fe20000000000 */
[----:B------:R0:W-:Y:S01]  /*e860*/  @P3 STG.E.U16 desc[UR6][R2.64], R78 ;  /* 0x0000004e02003986 */ /* 0x0001e2000c101506 */
[----:B------:R-:W-:Y:S01]  /*e870*/  IMAD.WIDE R8, R27, 0x2, R18 ;  /* 0x000000021b087825 */ /* 0x000fe200078e0212 */
[----:B------:R-:W-:-:S02]  /*e880*/  PRMT R27, R78, 0x7632, R27 ;  /* 0x000076324e1b7816 */ /* 0x000fc4000000001b */
[----:B------:R-:W-:Y:S01]  /*e890*/  ISETP.GE.AND P4, PT, R26, UR4, PT ;  /* 0x000000041a007c0c */ /* 0x000fe2000bf86270 */
[----:B----4-:R-:W-:Y:S01]  /*e8a0*/  IMAD.WIDE R10, R29, 0x2, R16 ;  /* 0x000000021d0a7825 */ /* 0x010fe200078e0210 */
[----:B------:R-:W-:Y:S01]  /*e8b0*/  ULDC UR4, c[0x0][0x228] ;  /* 0x00008a0000047ab9 */ /* 0x000fe20000000800 */
[----:B-----5:R-:W-:Y:S01]  /*e8c0*/  PRMT R28, R43, 0x7632, R28 ;  /* 0x000076322b1c7816 */ /* 0x020fe2000000001c */
[----:B------:R3:W-:Y:S01]  /*e8d0*/  @P1 STG.E.U16 desc[UR6][R8.64], R27 ;  /* 0x0000001b08001986 */ /* 0x0007e2000c101506 */
[----:B------:R-:W-:Y:S01]  /*e8e0*/  IMAD.WIDE R24, R29, 0x2, R12 ;  /* 0x000000021d187825 */ /* 0x000fe200078e020c */
[----:B------:R-:W-:Y:S01]  /*e8f0*/  ISETP.LT.AND P3, PT, R153, UR4, !P2 ;  /* 0x0000000499007c0c */ /* 0x000fe2000d761270 */
        /* <DEDUP_REMOVED lines=8> */
[----:B------:R-:W-:Y:S01]  /*e980*/  ISETP.GE.AND P1, PT, R26, UR4, PT ;  /* 0x000000041a007c0c */ /* 0x000fe2000bf26270 */
[----:B------:R-:W-:Y:S01]  /*e990*/  ULDC UR4, c[0x0][0x228] ;  /* 0x00008a0000047ab9 */ /* 0x000fe20000000800 */
[----:B------:R-:W-:Y:S01]  /*e9a0*/  PRMT R26, R111, 0x7632, R26 ;  /* 0x000076326f1a7816 */ /* 0x000fe2000000001a */
[C---:B---3--:R-:W-:Y:S01]  /*e9b0*/  VIADD R27, R29.reuse, UR26 ;  /* 0x0000001a1d1b7c36 */ /* 0x048fe20008000000 */
[----:B------:R0:W-:Y:S01]  /*e9c0*/  @P3 STG.E.U16 desc[UR6][R2.64], R111 ;  /* 0x0000006f02003986 */ /* 0x0001e2000c101506 */
[----:B------:R-:W-:Y:S01]  /*e9d0*/  IMAD.WIDE R8, R29, 0x2, R18 ;  /* 0x000000021d087825 */ /* 0x000fe200078e0212 */
[----:B------:R-:W-:Y:S01]  /*e9e0*/  ISETP.LT.AND P3, PT, R153, UR4, !P4 ;  /* 0x0000000499007c0c */ /* 0x000fe2000e761270 */
[----:B------:R-:W-:Y:S01]  /*e9f0*/  ULDC UR4, c[0x0][0x228] ;  /* 0x00008a0000047ab9 */ /* 0x000fe20000000800 */
[----:B------:R-:W-:Y:S01]  /*ea00*/  ULDC UR8, c[0x0][0x228] ;  /* 0x00008a0000087ab9 */ /* 0x000fe20000000800 */
[C---:B----4-:R-:W-:Y:S01]  /*ea10*/  IMAD.WIDE R10, R27.reuse, 0x2, R16 ;  /* 0x000000021b0a7825 */ /* 0x050fe200078e0210 */
[----:B------:R3:W-:Y:S01]  /*ea20*/  @P2 STG.E.U16 desc[UR6][R8.64], R26 ;  /* 0x0000001a08002986 */ /* 0x0007e2000c101506 */
[----:B------:R-:W-:Y:S01]  /*ea30*/  ULDC UR10, c[0x0][0x228] ;  /* 0x00008a00000a7ab9 */ /* 0x000fe20000000800 */
[----:B------:R-:W-:Y:S01]  /*ea40*/  ISETP.LT.AND P2, PT, R152, UR4, !P4 ;  /* 0x0000000498007c0c */ /* 0x000fe2000e741270 */
[----:B-----5:R-:W-:Y:S01]  /*ea50*/  IMAD.WIDE R24, R27, 0x2, R12 ;  /* 0x000000021b187825 */ /* 0x020fe200078e020c */
[----:B------:R4:W-:Y:S01]  /*ea60*/  @P6 STG.E.U16 desc[UR6][R10.64], R119 ;  /* 0x000000770a006986 */ /* 0x0009e2000c101506 */
[----:B------:R-:W-:Y:S01]  /*ea70*/  ULDC UR12, c[0x0][0x228] ;  /* 0x00008a00000c7ab9 */ /* 0x000fe20000000800 */
[----:B0-----:R-:W-:Y:S01]  /*ea80*/  PRMT R3, R119, 0x7632, R3 ;  /* 0x0000763277037816 */ /* 0x001fe20000000003 */
[----:B------:R-:W-:Y:S01]  /*ea90*/  VIADD R29, R27, UR26 ;  /* 0x0000001a1b1d7c36 */ /* 0x000fe20008000000 */
[----:B------:R-:W-:Y:S01]  /*eaa0*/  ISETP.LT.AND P4, PT, R155, UR8, !P1 ;  /* 0x000000089b007c0c */ /* 0x000fe2000cf81270 */
[----:B------:R-:W-:Y:S01]  /*eab0*/  VIADD R28, R160, 0x31 ;  /* 0x00000031a01c7836 */ /* 0x000fe20000000000 */
[----:B------:R-:W-:Y:S01]  /*eac0*/  ISETP.LT.AND P6, PT, R153, UR12, !P1 ;  /* 0x0000000c99007c0c */ /* 0x000fe2000cfc1270 */
[----:B------:R0:W-:Y:S01]  /*ead0*/  @P5 STG.E.U16 desc[UR6][R24.64], R3 ;  /* 0x0000000318005986 */ /* 0x0001e2000c101506 */
[----:B------:R-:W-:Y:S01]  /*eae0*/  ISETP.LT.AND P5, PT, R154, UR10, !P1 ;  /* 0x0000000a9a007c0c */ /* 0x000fe2000cfa1270 */
[----:B---3--:R-:W-:Y:S01]  /*eaf0*/  IMAD.WIDE R8, R27, 0x2, R18 ;  /* 0x000000021b087825 */ /* 0x008fe200078e0212 */
[----:B------:R-:W-:Y:S01]  /*eb00*/  PRMT R30, R79, 0x7632, R30 ;  /* 0x000076324f1e7816 */ /* 0x000fe2000000001e */
[----:B------:R-:W-:Y:S01]  /*eb10*/  ULDC UR4, c[0x0][0x22c] ;  /* 0x00008b0000047ab9 */ /* 0x000fe20000000800 */
[----:B------:R-:W-:Y:S01]  /*eb20*/  ULDC UR8, c[0x0][0x228] ;  /* 0x00008a0000087ab9 */ /* 0x000fe20000000800 */
[----:B----4-:R-:W-:Y:S01]  /*eb30*/  IMAD.WIDE R10, R29, 0x2, R16 ;  /* 0x000000021d0a7825 */ /* 0x010fe200078e0210 */
[----:B------:R-:W-:Y:S01]  /*eb40*/  ULDC UR10, c[0x0][0x228] ;  /* 0x00008a00000a7ab9 */ /* 0x000fe20000000800 */
[----:B------:R-:W-:-:S02]  /*eb50*/  ULDC UR12, c[0x0][0x228] ;  /* 0x00008a00000c7ab9 */ /* 0x000fc40000000800 */
[----:B------:R-:W-:Y:S02]  /*eb60*/  VIADD R31, R29, UR26 ;  /* 0x0000001a1d1f7c36 */ /* 0x000fe40008000000 */
[----:B0-----:R-:W-:-:S04]  /*eb70*/  IMAD.WIDE R2, R27, 0x2, R14 ;  /* 0x000000021b027825 */ /* 0x001fc800078e020e */
[C---:B------:R-:W-:Y:S01]  /*eb80*/  IMAD.WIDE R24, R29.reuse, 0x2, R12 ;  /* 0x000000021d187825 */ /* 0x040fe200078e020c */
[----:B------:R0:W-:Y:S01]  /*eb90*/  @P3 STG.E.U16 desc[UR6][R2.64], R79 ;  /* 0x0000004f02003986 */ /* 0x0001e2000c101506 */
[----:B------:R-:W-:Y:S01]  /*eba0*/  ISETP.GE.AND P3, PT, R28, UR4, PT ;  /* 0x000000041c007c0c */ /* 0x000fe2000bf66270 */
        /* <DEDUP_REMOVED lines=8> */
[----:B------:R-:W-:Y:S01]  /*ec30*/  ULDC UR8, c[0x0][0x228] ;  /* 0x00008a0000087ab9 */ /* 0x000fe20000000800 */
[----:B0-----:R-:W-:-:S02]  /*ec40*/  PRMT R3, R44, 0x7632, R3 ;  /* 0x000076322c037816 */ /* 0x001fc40000000003 */
[----:B------:R-:W-:Y:S01]  /*ec50*/  ISETP.GE.AND P1, PT, R28, UR4, PT ;  /* 0x000000041c007c0c */ /* 0x000fe2000bf26270 */
[----:B------:R-:W-:Y:S01]  /*ec60*/  ULDC UR4, c[0x0][0x228] ;  /* 0x00008a0000047ab9 */ /* 0x000fe20000000800 */
[C---:B---3--:R-:W-:Y:S01]  /*ec70*/  IMAD.WIDE R8, R31.reuse, 0x2, R16 ;  /* 0x000000021f087825 */ /* 0x048fe200078e0210 */
[----:B------:R0:W-:Y:S01]  /*ec80*/  @P5 STG.E.U16 desc[UR6][R24.64], R3 ;  /* 0x0000000318005986 */ /* 0x0001e2000c101506 */
[----:B------:R-:W-:Y:S01]  /*ec90*/  ISETP.LT.AND P5, PT, R154, UR10, !P3 ;  /* 0x0000000a9a007c0c */ /* 0x000fe2000dfa1270 */
[----:B------:R-:W-:Y:S01]  /*eca0*/  ULDC UR10, c[0x0][0x228] ;  /* 0x00008a00000a7ab9 */ /* 0x000fe20000000800 */
[----:B----4-:R-:W-:Y:S01]  /*ecb0*/  IMAD.WIDE R10, R31, 0x2, R12 ;  /* 0x000000021f0a7825 */ /* 0x010fe200078e020c */
[----:B------:R3:W-:Y:S01]  /*ecc0*/  @P6 STG.E.U16 desc[UR6][R26.64], R84 ;  /* 0x000000541a006986 */ /* 0x0007e2000c101506 */
[----:B------:R-:W-:Y:S01]  /*ecd0*/  ISETP.LT.AND P6, PT, R153, UR12, !P3 ;  /* 0x0000000c99007c0c */ /* 0x000fe2000dfc1270 */
[----:B------:R-:W-:Y:S01]  /*ece0*/  ULDC UR12, c[0x0][0x228] ;  /* 0x00008a00000c7ab9 */ /* 0x000fe20000000800 */
[----:B------:R-:W-:Y:S01]  /*ecf0*/  ISETP.LT.AND P3, PT, R152, UR4, !P3 ;  /* 0x0000000498007c0c */ /* 0x000fe2000df61270 */
[----:B------:R-:W-:Y:S01]  /*ed00*/  ULDC UR4, c[0x0][0x22c] ;  /* 0x00008b0000047ab9 */ /* 0x000fe20000000800 */
[----:B------:R-:W-:-:S02]  /*ed10*/  PRMT R28, R45, 0x7632, R28 ;  /* 0x000076322d1c7816 */ /* 0x000fc4000000001c */
[----:B------:R-:W-:Y:S01]  /*ed20*/  PRMT R30, R81, 0x7632, R30 ;  /* 0x00007632511e7816 */ /* 0x000fe2000000001e */
[----:B0-----:R-:W-:Y:S01]  /*ed30*/  IMAD.WIDE R2, R29, 0x2, R18 ;  /* 0x000000021d027825 */ /* 0x001fe200078e0212 */
[----:B---3--:R-:W-:-:S03]  /*ed40*/  PRMT R27, R84, 0x7632, R27 ;  /* 0x00007632541b7816 */ /* 0x008fc6000000001b */
[----:B------:R-:W-:Y:S01]  /*ed50*/  IMAD.WIDE R24, R31, 0x2, R14 ;  /* 0x000000021f187825 */ /* 0x000fe200078e020e */
[----:B------:R-:W-:Y:S01]  /*ed60*/  PRMT R26, R80, 0x7632, R26 ;  /* 0x00007632501a7816 */ /* 0x000fe2000000001a */
[----:B------:R0:W-:Y:S02]  /*ed70*/  @P2 STG.E.U16 desc[UR6][R2.64], R27 ;  /* 0x0000001b02002986 */ /* 0x0001e4000c101506 */
[----:B------:R-:W-:Y:S02]  /*ed80*/  VIADD R29, R160, 0x33 ;  /* 0x00000033a01d7836 */ /* 0x000fe40000000000 */
[----:B------:R-:W-:Y:S01]  /*ed90*/  @P4 STG.E.U16 desc[UR6][R8.64], R80 ;  /* 0x0000005008004986 */ /* 0x000fe2000c101506 */
[----:B------:R-:W-:Y:S01]  /*eda0*/  ISETP.LT.AND P4, PT, R155, UR8, !P1 ;  /* 0x000000089b007c0c */ /* 0x000fe2000cf81270 */
[----:B------:R-:W-:Y:S01]  /*edb0*/  ULDC UR8, c[0x0][0x228] ;  /* 0x00008a0000087ab9 */ /* 0x000fe20000000800 */
[----:B------:R-:W-:Y:S01]  /*edc0*/  ISETP.GE.AND P2, PT, R29, UR4, PT ;  /* 0x000000041d007c0c */ /* 0x000fe2000bf46270 */
[----:B------:R3:W-:Y:S01]  /*edd0*/  @P5 STG.E.U16 desc[UR6][R10.64], R26 ;  /* 0x0000001a0a005986 */ /* 0x0007e2000c101506 */
[----:B------:R-:W-:Y:S01]  /*ede0*/  ISETP.LT.AND P5, PT, R154, UR10, !P1 ;  /* 0x0000000a9a007c0c */ /* 0x000fe2000cfa1270 */
[----:B------:R-:W-:Y:S01]  /*edf0*/  ULDC UR4, c[0x0][0x228] ;  /* 0x00008a0000047ab9 */ /* 0x000fe20000000800 */
[----:B------:R-:W-:Y:S01]  /*ee00*/  ULDC UR10, c[0x0][0x228] ;  /* 0x00008a00000a7ab9 */ /* 0x000fe20000000800 */
[----:B------:R4:W-:Y:S01]  /*ee10*/  @P6 STG.E.U16 desc[UR6][R24.64], R112 ;  /* 0x0000007018006986 */ /* 0x0009e2000c101506 */
[----:B------:R-:W-:Y:S01]  /*ee20*/  ISETP.LT.AND P6, PT, R153, UR12, !P1 ;  /* 0x0000000c99007c0c */ /* 0x000fe2000cfc1270 */
[C---:B0-----:R-:W-:Y:S01]  /*ee30*/  VIADD R27, R31.reuse, UR26 ;  /* 0x0000001a1f1b7c36 */ /* 0x041fe20008000000 */
[----:B------:R-:W-:Y:S01]  /*ee40*/  ULDC UR12, c[0x0][0x228] ;  /* 0x00008a00000c7ab9 */ /* 0x000fe20000000800 */
[----:B------:R-:W-:Y:S01]  /*ee50*/  IMAD.WIDE R2, R31, 0x2, R18 ;  /* 0x000000021f027825 */ /* 0x000fe200078e0212 */
[----:B---3--:R-:W-:-:S03]  /*ee60*/  PRMT R26, R112, 0x7632, R26 ;  /* 0x00007632701a7816 */ /* 0x008fc6000000001a */
[----:B------:R-:W-:-:S04]  /*ee70*/  IMAD.WIDE R8, R27, 0x2, R16 ;  /* 0x000000021b087825 */ /* 0x000fc800078e0210 */
[C---:B------:R-:W-:Y:S01]  /*ee80*/  IMAD.WIDE R10, R27.reuse, 0x2, R12 ;  /* 0x000000021b0a7825 */ /* 0x040fe200078e020c */
[----:B------:R0:W-:Y:S01]  /*ee90*/  @P3 STG.E.U16 desc[UR6][R2.64], R26 ;  /* 0x0000001a02003986 */ /* 0x0001e2000c101506 */
[----:B------:R-:W-:Y:S01]  /*eea0*/  ISETP.LT.AND P3, PT, R152, UR4, !P1 ;  /* 0x0000000498007c0c */ /* 0x000fe2000cf61270 */
[----:B------:R-:W-:Y:S01]  /*eeb0*/  ULDC UR4, c[0x0][0x22c] ;  /* 0x00008b0000047ab9 */ /* 0x000fe20000000800 */
[----:B----4-:R-:W-:Y:S01]  /*eec0*/  IMAD.WIDE R24, R27, 0x2, R14 ;  /* 0x000000021b187825 */ /* 0x010fe200078e020e */
[----:B------:R3:W-:Y:S01]  /*eed0*/  @P4 STG.E.U16 desc[UR6][R8.64], R45 ;  /* 0x0000002d08004986 */ /* 0x0007e2000c101506 */
[----:B------:R-:W-:Y:S01]  /*eee0*/  ISETP.LT.AND P4, PT, R155, UR8, !P2 ;  /* 0x000000089b007c0c */ /* 0x000fe2000d781270 */
[----:B------:R-:W-:Y:S01]  /*eef0*/  ULDC UR8, c[0x0][0x228] ;  /* 0x00008a0000087ab9 */ /* 0x000fe20000000800 */
[----:B------:R-:W-:Y:S01]  /*ef00*/  VIADD R29, R27, UR26 ;  /* 0x0000001a1b1d7c36 */ /* 0x000fe20008000000 */
[----:B------:R4:W-:Y:S01]  /*ef10*/  @P5 STG.E.U16 desc[UR6][R10.64], R28 ;  /* 0x0000001c0a005986 */ /* 0x0009e2000c101506 */
[----:B------:R-:W-:Y:S01]  /*ef20*/  ISETP.LT.AND P5, PT, R154, UR10, !P2 ;  /* 0x0000000a9a007c0c */ /* 0x000fe2000d7a1270 */
[----:B------:R-:W-:-:S02]  /*ef30*/  ULDC UR10, c[0x0][0x228] ;  /* 0x00008a00000a7ab9 */ /* 0x000fc40000000800 */
[----:B------:R5:W-:Y:S01]  /*ef40*/  @P6 STG.E.U16 desc[UR6][R24.64], R85 ;  /* 0x0000005518006986 */ /* 0x000be2000c101506 */
[----:B------:R-:W-:Y:S01]  /*ef50*/  ISETP.LT.AND P6, PT, R153, UR12, !P2 ;  /* 0x0000000c99007c0c */ /* 0x000fe2000d7c1270 */
[----:B0-----:R-:W-:Y:S02]  /*ef60*/  VIADD R26, R160, 0x34 ;  /* 0x00000034a01a7836 */ /* 0x001fe40000000000 */
[----:B------:R-:W-:-:S03]  /*ef70*/  IMAD.WIDE R2, R27, 0x2, R18 ;  /* 0x000000021b027825 */ /* 0x000fc600078e0212 */
[----:B------:R-:W-:Y:S01]  /*ef80*/  ISETP.GE.AND P1, PT, R26, UR4, PT ;  /* 0x000000041a007c0c */ /* 0x000fe2000bf26270 */
[----:B---3--:R-:W-:Y:S01]  /*ef90*/  IMAD.WIDE R8, R29, 0x2, R16 ;  /* 0x000000021d087825 */ /* 0x008fe200078e0210 */
[----:B----4-:R-:W-:Y:S01]  /*efa0*/  PRMT R28, R85, 0x7632, R28 ;  /* 0x00007632551c7816 */ /* 0x010fe2000000001c */
[----:B------:R-:W-:Y:S02]  /*efb0*/  ULDC UR4, c[0x0][0x228] ;  /* 0x00008a0000047ab9 */ /* 0x000fe40000000800 */
[C---:B------:R-:W-:Y:S01]  /*efc0*/  IMAD.WIDE R10, R29.reuse, 0x2, R12 ;  /* 0x000000021d0a7825 */ /* 0x040fe200078e020c */
[----:B------:R-:W-:Y:S01]  /*efd0*/  ISETP.LT.AND P2, PT, R152, UR4, !P2 ;  /* 0x0000000498007c0c */ /* 0x000fe2000d741270 */
[----:B------:R0:W-:Y:S01]  /*efe0*/  @P3 STG.E.U16 desc[UR6][R2.64], R28 ;  /* 0x0000001c02003986 */ /* 0x0001e2000c101506 */
[----:B------:R-:W-:Y:S01]  /*eff0*/  ULDC UR4, c[0x0][0x228] ;  /* 0x00008a0000047ab9 */ /* 0x000fe20000000800 */
[----:B-----5:R-:W-:Y:S02]  /*f000*/  IMAD.WIDE R24, R29, 0x2, R14 ;  /* 0x000000021d187825 */ /* 0x020fe400078e020e */
[----:B------:R3:W-:Y:S01]  /*f010*/  @P4 STG.E.U16 desc[UR6][R8.64], R81 ;  /* 0x0000005108004986 */ /* 0x0007e2000c101506 */
[----:B------:R-:W-:Y:S01]  /*f020*/  ISETP.LT.AND P4, PT, R153, UR4, !P1 ;  /* 0x0000000499007c0c */ /* 0x000fe2000cf81270 */
[----:B------:R-:W-:Y:S01]  /*f030*/  VIADD R27, R29, UR26 ;  /* 0x0000001a1d1b7c36 */ /* 0x000fe20008000000 */
        /* <DEDUP_REMOVED lines=8> */
[----:B------:R-:W-:-:S02]  /*f0c0*/  PRMT R28, R46, 0x7632, R28 ;  /* 0x000076322e1c7816 */ /* 0x000fc4000000001c */
[----:B------:R-:W-:Y:S01]  /*f0d0*/  ISETP.GE.AND P3, PT, R26, UR5, PT ;  /* 0x000000051a007c0c */ /* 0x000fe2000bf66270 */
[----:B---3--:R-:W-:Y:S01]  /*f0e0*/  IMAD.WIDE R8, R27, 0x2, R16 ;  /* 0x000000021b087825 */ /* 0x008fe200078e0210 */
[----:B------:R-:W-:-:S03]  /*f0f0*/  ULDC UR5, c[0x0][0x228] ;  /* 0x00008a0000057ab9 */ /* 0x000fc60000000800 */
[----:B----4-:R-:W-:Y:S01]  /*f100*/  IMAD.WIDE R10, R27, 0x2, R12 ;  /* 0x000000021b0a7825 */ /* 0x010fe200078e020c */
[----:B-----5:R-:W-:-:S03]  /*f110*/  PRMT R113, R113, 0x7632, R113 ;  /* 0x0000763271717816 */ /* 0x020fc60000000071 */
[----:B------:R-:W-:Y:S02]  /*f120*/  IMAD.WIDE R24, R27, 0x2, R14 ;  /* 0x000000021b187825 */ /* 0x000fe400078e020e */
[----:B------:R0:W-:Y:S01]  /*f130*/  @P2 STG.E.U16 desc[UR6][R2.64], R113 ;  /* 0x0000007102002986 */ /* 0x0001e2000c101506 */
[----:B------:R-:W-:Y:S01]  /*f140*/  ISETP.LT.AND P2, PT, R152, UR4, !P1 ;  /* 0x0000000498007c0c */ /* 0x000fe2000cf41270 */
[----:B------:R-:W-:Y:S01]  /*f150*/  ULDC UR4, c[0x0][0x228] ;  /* 0x00008a0000047ab9 */ /* 0x000fe20000000800 */
[----:B------:R-:W-:Y:S01]  /*f160*/  VIADD R26, R160, 0x36 ;  /* 0x00000036a01a7836 */ /* 0x000fe20000000000 */
[----:B------:R3:W-:Y:S01]  /*f170*/  @P5 STG.E.U16 desc[UR6][R8.64], R46 ;  /* 0x0000002e08005986 */ /* 0x0007e2000c101506 */
[----:B------:R-:W-:Y:S01]  /*f180*/  ISETP.LT.AND P5, PT, R154, UR5, !P3 ;  /* 0x000000059a007c0c */ /* 0x000fe2000dfa1270 */
[----:B------:R-:W-:Y:S02]  /*f190*/  ULDC UR5, c[0x0][0x228] ;  /* 0x00008a0000057ab9 */ /* 0x000fe40000000800 */
[----:B------:R4:W-:Y:S01]  /*f1a0*/  @P6 STG.E.U16 desc[UR6][R10.64], R28 ;  /* 0x0000001c0a006986 */ /* 0x0009e2000c101506 */
[----:B------:R-:W-:Y:S01]  /*f1b0*/  ISETP.LT.AND P6, PT, R153, UR8, !P3 ;  /* 0x0000000899007c0c */ /* 0x000fe2000dfc1270 */
[----:B------:R-:W-:Y:S01]  /*f1c0*/  ULDC UR8, c[0x0][0x228] ;  /* 0x00008a0000087ab9 */ /* 0x000fe20000000800 */
[----:B------:R-:W-:Y:S01]  /*f1d0*/  ISETP.GE.AND P1, PT, R26, UR15, PT ;  /* 0x0000000f1a007c0c */ /* 0x000fe2000bf26270 */
[----:B------:R5:W-:Y:S01]  /*f1e0*/  @P4 STG.E.U16 desc[UR6][R24.64], R86 ;  /* 0x0000005618004986 */ /* 0x000be2000c101506 */
[----:B------:R-:W-:Y:S01]  /*f1f0*/  ISETP.LT.AND P4, PT, R155, UR4, !P3 ;  /* 0x000000049b007c0c */ /* 0x000fe2000df81270 */
[----:B0-----:R-:W-:Y:S01]  /*f200*/  IMAD.WIDE R2, R27, 0x2, R18 ;  /* 0x000000021b027825 */ /* 0x001fe200078e0212 */
[----:B------:R-:W-:Y:S01]  /*f210*/  ULDC UR4, c[0x0][0x228] ;  /* 0x00008a0000047ab9 */ /* 0x000fe20000000800 */
[----:B---3--:R-:W-:-:S02]  /*f220*/  PRMT R9, R86, 0x7632, R9 ;  /* 0x0000763256097816 */ /* 0x008fc40000000009 */
[----:B------:R-:W-:Y:S01]  /*f230*/  VIADD R27, R27, UR26 ;  /* 0x0000001a1b1b7c36 */ /* 0x000fe20008000000 */
[----:B------:R-:W-:Y:S01]  /*f240*/  ISETP.LT.AND P3, PT, R152, UR4, !P3 ;  /* 0x0000000498007c0c */ /* 0x000fe2000df61270 */
[----:B------:R-:W-:Y:S01]  /*f250*/  ULDC UR4, c[0x0][0x228] ;  /* 0x00008a0000047ab9 */ /* 0x000fe20000000800 */
[----:B------:R0:W-:Y:S01]  /*f260*/  @P2 STG.E.U16 desc[UR6][R2.64], R9 ;  /* 0x0000000902002986 */ /* 0x0001e2000c101506 */
[----:B----4-:R-:W-:-:S04]  /*f270*/  IMAD.WIDE R10, R27, 0x2, R12 ;  /* 0x000000021b0a7825 */ /* 0x010fc800078e020c */
[----:B-----5:R-:W-:-:S04]  /*f280*/  IMAD.WIDE R24, R27, 0x2, R14 ;  /* 0x000000021b187825 */ /* 0x020fc800078e020e */
[----:B------:R-:W-:Y:S02]  /*f290*/  VIADD R26, R160, 0x37 ;  /* 0x00000037a01a7836 */ /* 0x000fe40000000000 */
[----:B0-----:R-:W-:Y:S01]  /*f2a0*/  IMAD.WIDE R8, R27, 0x2, R16 ;  /* 0x000000021b087825 */ /* 0x001fe200078e0210 */
[----:B------:R-:W-:Y:S02]  /*f2b0*/  PRMT R3, R82, 0x7632, R3 ;  /* 0x0000763252037816 */ /* 0x000fe40000000003 */
[----:B------:R-:W-:Y:S01]  /*f2c0*/  ISETP.GE.AND P2, PT, R26, UR13, PT ;  /* 0x0000000d1a007c0c */ /* 0x000fe2000bf46270 */
[----:B------:R-:W-:Y:S01]  /*f2d0*/  VIADD R26, R160, 0x38 ;  /* 0x00000038a01a7836 */ /* 0x000fe20000000000 */
[----:B------:R0:W-:Y:S04]  /*f2e0*/  @P4 STG.E.U16 desc[UR6][R8.64], R82 ;  /* 0x0000005208004986 */ /* 0x0001e8000c101506 */
[----:B------:R3:W-:Y:S01]  /*f2f0*/  @P5 STG.E.U16 desc[UR6][R10.64], R3 ;  /* 0x000000030a005986 */ /* 0x0007e2000c101506 */
[----:B------:R-:W-:Y:S01]  /*f300*/  ISETP.LT.AND P5, PT, R154, UR5, !P1 ;  /* 0x000000059a007c0c */ /* 0x000fe2000cfa1270 */
[----:B------:R-:W-:-:S02]  /*f310*/  ULDC UR5, c[0x0][0x228] ;  /* 0x00008a0000057ab9 */ /* 0x000fc40000000800 */
[----:B------:R4:W-:Y:S01]  /*f320*/  @P6 STG.E.U16 desc[UR6][R24.64], R114 ;  /* 0x0000007218006986 */ /* 0x0009e2000c101506 */
[----:B------:R-:W-:Y:S01]  /*f330*/  ISETP.LT.AND P6, PT, R155, UR4, !P1 ;  /* 0x000000049b007c0c */ /* 0x000fe2000cfc1270 */
[----:B------:R-:W-:Y:S01]  /*f340*/  ULDC UR4, c[0x0][0x228] ;  /* 0x00008a0000047ab9 */ /* 0x000fe20000000800 */
[----:B0-----:R-:W-:Y:S02]  /*f350*/  PRMT R9, R114, 0x7632, R9 ;  /* 0x0000763272097816 */ /* 0x001fe40000000009 */
[----:B------:R-:W-:Y:S01]  /*f360*/  ISETP.LT.AND P4, PT, R153, UR4, !P1 ;  /* 0x0000000499007c0c */ /* 0x000fe2000cf81270 */
[----:B------:R-:W-:Y:S01]  /*f370*/  ULDC UR4, c[0x0][0x228] ;  /* 0x00008a0000047ab9 */ /* 0x000fe20000000800 */
[C---:B---3--:R-:W-:Y:S01]  /*f380*/  IMAD.WIDE R2, R27.reuse, 0x2, R18 ;  /* 0x000000021b027825 */ /* 0x048fe200078e0212 */
[----:B------:R-:W-:Y:S01]  /*f390*/  ISETP.LT.AND P1, PT, R152, UR4, !P1 ;  /* 0x0000000498007c0c */ /* 0x000fe2000cf21270 */
[----:B------:R-:W-:Y:S02]  /*f3a0*/  ULDC UR4, c[0x0][0x228] ;  /* 0x00008a0000047ab9 */ /* 0x000fe40000000800 */
[----:B------:R-:W-:Y:S01]  /*f3b0*/  VIADD R27, R27, UR26 ;  /* 0x0000001a1b1b7c36 */ /* 0x000fe20008000000 */
[----:B------:R0:W-:Y:S01]  /*f3c0*/  @P3 STG.E.U16 desc[UR6][R2.64], R9 ;  /* 0x0000000902003986 */ /* 0x0001e2000c101506 */
[----:B------:R-:W-:Y:S01]  /*f3d0*/  ISETP.GE.AND P3, PT, R26, UR11, PT ;  /* 0x0000000b1a007c0c */ /* 0x000fe2000bf66270 */
[----:B------:R-:W-:-:S02]  /*f3e0*/  VIADD R26, R160, 0x39 ;  /* 0x00000039a01a7836 */ /* 0x000fc40000000000 */
[----:B------:R-:W-:-:S04]  /*f3f0*/  IMAD.WIDE R10, R27, 0x2, R12 ;  /* 0x000000021b0a7825 */ /* 0x000fc800078e020c */
[----:B----4-:R-:W-:-:S04]  /*f400*/  IMAD.WIDE R24, R27, 0x2, R14 ;  /* 0x000000021b187825 */ /* 0x010fc800078e020e */
[----:B0-----:R-:W-:Y:S01]  /*f410*/  IMAD.WIDE R8, R27, 0x2, R16 ;  /* 0x000000021b087825 */ /* 0x001fe200078e0210 */
[----:B------:R-:W-:-:S03]  /*f420*/  PRMT R3, R47, 0x7632, R3 ;  /* 0x000076322f037816 */ /* 0x000fc60000000003 */
[----:B------:R-:W-:Y:S01]  /*f430*/  VIADD R29, R27, UR26 ;  /* 0x0000001a1b1d7c36 */ /* 0x000fe20008000000 */
[----:B------:R0:W-:Y:S01]  /*f440*/  @P6 STG.E.U16 desc[UR6][R8.64], R47 ;  /* 0x0000002f08006986 */ /* 0x0001e2000c101506 */
[----:B------:R-:W-:Y:S01]  /*f450*/  ISETP.LT.AND P6, PT, R155, UR4, !P2 ;  /* 0x000000049b007c0c */ /* 0x000fe2000d7c1270 */
[----:B------:R-:W-:Y:S01]  /*f460*/  ULDC UR4, c[0x0][0x228] ;  /* 0x00008a0000047ab9 */ /* 0x000fe20000000800 */
        /* <DEDUP_REMOVED lines=8> */
[----:B0-----:R-:W-:Y:S01]  /*f4f0*/  IMAD.WIDE R8, R29, 0x2, R16 ;  /* 0x000000021d087825 */ /* 0x001fe200078e0210 */
[----:B------:R-:W-:Y:S01]  /*f500*/  ISETP.LT.AND P2, PT, R152, UR4, !P2 ;  /* 0x0000000498007c0c */ /* 0x000fe2000d741270 */
[----:B------:R-:W-:Y:S01]  /*f510*/  ULDC UR4, c[0x0][0x228] ;  /* 0x00008a0000047ab9 */ /* 0x000fe20000000800 */
[----:B---3--:R-:W-:Y:S01]  /*f520*/  PRMT R11, R87, 0x7632, R11 ;  /* 0x00007632570b7816 */ /* 0x008fe2000000000b */
[----:B------:R-:W-:-:S04]  /*f530*/  IMAD.WIDE R2, R27, 0x2, R18 ;  /* 0x000000021b027825 */ /* 0x000fc800078e0212 */
[C---:B----4-:R-:W-:Y:S01]  /*f540*/  IMAD.WIDE R24, R29.reuse, 0x2, R12 ;  /* 0x000000021d187825 */ /* 0x050fe200078e020c */
[----:B------:R0:W-:Y:S01]  /*f550*/  @P1 STG.E.U16 desc[UR6][R2.64], R11 ;  /* 0x0000000b02001986 */ /* 0x0001e2000c101506 */
[----:B------:R-:W-:Y:S02]  /*f560*/  ISETP.GE.AND P1, PT, R26, UR9, PT ;  /* 0x000000091a007c0c */ /* 0x000fe4000bf26270 */
[----:B------:R-:W-:Y:S01]  /*f570*/  IMAD.WIDE R26, R29, 0x2, R14 ;  /* 0x000000021d1a7825 */ /* 0x000fe200078e020e */
[----:B------:R-:W-:Y:S01]  /*f580*/  @P6 STG.E.U16 desc[UR6][R8.64], R83 ;  /* 0x0000005308006986 */ /* 0x000fe2000c101506 */
[----:B------:R-:W-:Y:S01]  /*f590*/  ISETP.LT.AND P6, PT, R155, UR5, !P3 ;  /* 0x000000059b007c0c */ /* 0x000fe2000dfc1270 */
[----:B------:R-:W-:Y:S02]  /*f5a0*/  ULDC UR5, c[0x0][0x228] ;  /* 0x00008a0000057ab9 */ /* 0x000fe40000000800 */
[----:B------:R3:W4:Y:S01]  /*f5b0*/  LDS.128 R8, [R0] ;  /* 0x0000000000087984 */ /* 0x0007220000000c00 */
[----:B0-----:R-:W-:Y:S01]  /*f5c0*/  PRMT R3, R83, 0x7632, R3 ;  /* 0x0000763253037816 */ /* 0x001fe20000000003 */
[----:B---3--:R-:W-:-:S04]  /*f5d0*/  VIADD R0, R160, 0x3a ;  /* 0x0000003aa0007836 */ /* 0x008fc80000000000 */
[----:B------:R0:W-:Y:S01]  /*f5e0*/  @P4 STG.E.U16 desc[UR6][R24.64], R3 ;  /* 0x0000000318004986 */ /* 0x0001e2000c101506 */
[----:B------:R-:W-:Y:S01]  /*f5f0*/  ISETP.LT.AND P4, PT, R154, UR4, !P3 ;  /* 0x000000049a007c0c */ /* 0x000fe2000df81270 */
[----:B------:R-:W-:Y:S02]  /*f600*/  ULDC UR4, c[0x0][0x228] ;  /* 0x00008a0000047ab9 */ /* 0x000fe40000000800 */
[----:B------:R3:W-:Y:S01]  /*f610*/  @P5 STG.E.U16 desc[UR6][R26.64], R115 ;  /* 0x000000731a005986 */ /* 0x0007e2000c101506 */
[----:B------:R-:W-:Y:S01]  /*f620*/  ISETP.LT.AND P5, PT, R153, UR5, !P3 ;  /* 0x0000000599007c0c */ /* 0x000fe2000dfa1270 */
[----:B------:R-:W-:Y:S01]  /*f630*/  ULDC UR5, c[0x0][0x228] ;  /* 0x00008a0000057ab9 */ /* 0x000fe20000000800 */
[----:B------:R-:W-:Y:S01]  /*f640*/  ISETP.LT.AND P3, PT, R152, UR4, !P3 ;  /* 0x0000000498007c0c */ /* 0x000fe2000df61270 */
[----:B------:R-:W-:Y:S01]  /*f650*/  ULDC UR4, c[0x0][0x228] ;  /* 0x00008a0000047ab9 */ /* 0x000fe20000000800 */
[----:B0-----:R-:W-:Y:S01]  /*f660*/  PRMT R25, R115, 0x7632, R25 ;  /* 0x0000763273197816 */ /* 0x001fe20000000019 */
[----:B------:R-:W-:-:S04]  /*f670*/  IMAD.WIDE R2, R29, 0x2, R18 ;  /* 0x000000021d027825 */ /* 0x000fc800078e0212 */
[C---:B------:R-:W-:Y:S01]  /*f680*/  IMAD.WIDE R28, R31.reuse, 0x2, R16 ;  /* 0x000000021f1c7825 */ /* 0x040fe200078e0210 */
[----:B------:R0:W-:Y:S01]  /*f690*/  @P2 STG.E.U16 desc[UR6][R2.64], R25 ;  /* 0x0000001902002986 */ /* 0x0001e2000c101506 */
[----:B------:R-:W-:Y:S02]  /*f6a0*/  ISETP.GE.AND P2, PT, R0, UR23, PT ;  /* 0x0000001700007c0c */ /* 0x000fe4000bf46270 */
[----:B---3--:R-:W-:Y:S01]  /*f6b0*/  IMAD.WIDE R26, R31, 0x2, R14 ;  /* 0x000000021f1a7825 */ /* 0x008fe200078e020e */
[----:B------:R3:W-:Y:S01]  /*f6c0*/  @P6 STG.E.U16 desc[UR6][R28.64], R48 ;  /* 0x000000301c006986 */ /* 0x0007e2000c101506 */
[----:B------:R-:W-:Y:S01]  /*f6d0*/  ISETP.LT.AND P6, PT, R155, UR5, !P1 ;  /* 0x000000059b007c0c */ /* 0x000fe2000cfc1270 */
[----:B------:R-:W-:Y:S01]  /*f6e0*/  ULDC UR5, c[0x0][0x228] ;  /* 0x00008a0000057ab9 */ /* 0x000fe20000000800 */
[----:B------:R-:W-:Y:S01]  /*f6f0*/  VIADD R0, R160, 0x3b ;  /* 0x0000003ba0007836 */ /* 0x000fe20000000000 */
[----:B0-----:R-:W-:Y:S01]  /*f700*/  PRMT R3, R48, 0x7632, R3 ;  /* 0x0000763230037816 */ /* 0x001fe20000000003 */
[----:B------:R-:W-:-:S04]  /*f710*/  IMAD.WIDE R24, R31, 0x2, R12 ;  /* 0x000000021f187825 */ /* 0x000fc800078e020c */
[----:B---3--:R-:W-:Y:S01]  /*f720*/  IMAD.WIDE R28, R33, 0x2, R16 ;  /* 0x00000002211c7825 */ /* 0x008fe200078e0210 */
[----:B------:R0:W-:Y:S01]  /*f730*/  @P4 STG.E.U16 desc[UR6][R24.64], R3 ;  /* 0x0000000318004986 */ /* 0x0001e2000c101506 */
[----:B------:R-:W-:Y:S01]  /*f740*/  ISETP.LT.AND P4, PT, R154, UR4, !P1 ;  /* 0x000000049a007c0c */ /* 0x000fe2000cf81270 */
[----:B------:R-:W-:Y:S02]  /*f750*/  ULDC UR4, c[0x0][0x228] ;  /* 0x00008a0000047ab9 */ /* 0x000fe40000000800 */
[----:B-1----:R1:W-:Y:S01]  /*f760*/  @P5 STG.E.U16 desc[UR6][R26.64], R20 ;  /* 0x000000141a005986 */ /* 0x0023e2000c101506 */
[----:B------:R-:W-:Y:S01]  /*f770*/  ISETP.LT.AND P5, PT, R152, UR4, !P1 ;  /* 0x0000000498007c0c */ /* 0x000fe2000cfa1270 */
[----:B------:R-:W-:Y:S01]  /*f780*/  ULDC UR4, c[0x0][0x228] ;  /* 0x00008a0000047ab9 */ /* 0x000fe20000000800 */
[----:B0-----:R-:W-:Y:S01]  /*f790*/  PRMT R25, R20, 0x7632, R25 ;  /* 0x0000763214197816 */ /* 0x001fe20000000019 */
[----:B------:R-:W-:-:S04]  /*f7a0*/  IMAD.WIDE R2, R31, 0x2, R18 ;  /* 0x000000021f027825 */ /* 0x000fc800078e0212 */
[----:B-1----:R-:W-:Y:S01]  /*f7b0*/  IMAD.WIDE R26, R33, 0x2, R14 ;  /* 0x00000002211a7825 */ /* 0x002fe200078e020e */
[----:B------:R0:W-:Y:S01]  /*f7c0*/  @P3 STG.E.U16 desc[UR6][R2.64], R25 ;  /* 0x0000001902003986 */ /* 0x0001e2000c101506 */
[----:B------:R-:W-:Y:S01]  /*f7d0*/  ISETP.LT.AND P3, PT, R153, UR5, !P1 ;  /* 0x0000000599007c0c */ /* 0x000fe2000cf61270 */
[----:B------:R-:W-:Y:S01]  /*f7e0*/  ULDC UR5, c[0x0][0x228] ;  /* 0x00008a0000057ab9 */ /* 0x000fe20000000800 */
[----:B------:R-:W-:Y:S01]  /*f7f0*/  VIADD R31, R33, UR26 ;  /* 0x0000001a211f7c36 */ /* 0x000fe20008000000 */
[----:B--2---:R4:W-:Y:S01]  /*f800*/  @P6 STG.E.U16 desc[UR6][R28.64], R4 ;  /* 0x000000041c006986 */ /* 0x0049e2000c101506 */
[----:B------:R-:W-:Y:S01]  /*f810*/  ISETP.LT.AND P6, PT, R155, UR5, !P2 ;  /* 0x000000059b007c0c */ /* 0x000fe2000d7c1270 */
[----:B------:R-:W-:Y:S01]  /*f820*/  ULDC UR5, c[0x0][0x228] ;  /* 0x00008a0000057ab9 */ /* 0x000fe20000000800 */
[----:B------:R-:W-:Y:S01]  /*f830*/  ISETP.GE.AND P1, PT, R0, UR21, PT ;  /* 0x0000001500007c0c */ /* 0x000fe2000bf26270 */
[----:B------:R-:W-:Y:S01]  /*f840*/  VIADD R0, R160, 0x3c ;  /* 0x0000003ca0007836 */ /* 0x000fe20000000000 */
[----:B0-----:R-:W-:Y:S01]  /*f850*/  PRMT R3, R4, 0x7632, R3 ;  /* 0x0000763204037816 */ /* 0x001fe20000000003 */
[----:B------:R-:W-:Y:S01]  /*f860*/  IMAD.WIDE R24, R33, 0x2, R12 ;  /* 0x0000000221187825 */ /* 0x000fe200078e020c */
[----:B----4-:R-:W-:-:S03]  /*f870*/  PRMT R4, R8, 0x7632, R4 ;  /* 0x0000763208047816 */ /* 0x010fc60000000004 */
[----:B------:R-:W-:Y:S01]  /*f880*/  IMAD.WIDE R28, R31, 0x2, R16 ;  /* 0x000000021f1c7825 */ /* 0x000fe200078e0210 */
[----:B------:R0:W-:Y:S01]  /*f890*/  @P4 STG.E.U16 desc[UR6][R24.64], R3 ;  /* 0x0000000318004986 */ /* 0x0001e2000c101506 */
[----:B------:R-:W-:Y:S01]  /*f8a0*/  ISETP.LT.AND P4, PT, R153, UR5, !P2 ;  /* 0x0000000599007c0c */ /* 0x000fe2000d781270 */
[----:B------:R-:W-:Y:S02]  /*f8b0*/  ULDC UR5, c[0x0][0x228] ;  /* 0x00008a0000057ab9 */ /* 0x000fe40000000800 */
[----:B------:R1:W-:Y:S01]  /*f8c0*/  @P3 STG.E.U16 desc[UR6][R26.64], R8 ;  /* 0x000000081a003986 */ /* 0x0003e2000c101506 */
[----:B------:R-:W-:Y:S01]  /*f8d0*/  ISETP.LT.AND P3, PT, R154, UR4, !P2 ;  /* 0x000000049a007c0c */ /* 0x000fe2000d761270 */
[----:B------:R-:W-:Y:S01]  /*f8e0*/  ULDC UR4, c[0x0][0x228] ;  /* 0x00008a0000047ab9 */ /* 0x000fe20000000800 */
[----:B0-----:R-:W-:-:S04]  /*f8f0*/  IMAD.WIDE R2, R33, 0x2, R18 ;  /* 0x0000000221027825 */ /* 0x001fc800078e0212 */
[C---:B------:R-:W-:Y:S01]  /*f900*/  IMAD.WIDE R24, R31.reuse, 0x2, R12 ;  /* 0x000000021f187825 */ /* 0x040fe200078e020c */
[----:B------:R0:W-:Y:S01]  /*f910*/  @P5 STG.E.U16 desc[UR6][R2.64], R4 ;  /* 0x0000000402005986 */ /* 0x0001e2000c101506 */
[----:B------:R-:W-:Y:S01]  /*f920*/  ISETP.LT.AND P5, PT, R152, UR4, !P2 ;  /* 0x0000000498007c0c */ /* 0x000fe2000d7a1270 */
[----:B------:R-:W-:Y:S01]  /*f930*/  ULDC UR4, c[0x0][0x228] ;  /* 0x00008a0000047ab9 */ /* 0x000fe20000000800 */
[----:B------:R-:W-:Y:S01]  /*f940*/  VIADD R33, R31, UR26 ;  /* 0x0000001a1f217c36 */ /* 0x000fe20008000000 */
[----:B------:R2:W-:Y:S01]  /*f950*/  @P6 STG.E.U16 desc[UR6][R28.64], R49 ;  /* 0x000000311c006986 */ /* 0x0005e2000c101506 */
[----:B------:R-:W-:Y:S01]  /*f960*/  ISETP.LT.AND P6, PT, R155, UR5, !P1 ;  /* 0x000000059b007c0c */ /* 0x000fe2000cfc1270 */
[----:B-1----:R-:W-:Y:S01]  /*f970*/  IMAD.WIDE R26, R31, 0x2, R14 ;  /* 0x000000021f1a7825 */ /* 0x002fe200078e020e */
[----:B------:R-:W-:Y:S01]  /*f980*/  ULDC UR5, c[0x0][0x228] ;  /* 0x00008a0000057ab9 */ /* 0x000fe20000000800 */
[----:B------:R-:W-:Y:S02]  /*f990*/  ISETP.GE.AND P2, PT, R0, UR19, PT ;  /* 0x0000001300007c0c */ /* 0x000fe4000bf46270 */
[----:B------:R-:W-:Y:S01]  /*f9a0*/  VIADD R0, R160, 0x3d ;  /* 0x0000003da0007836 */ /* 0x000fe20000000000 */
[----:B0-----:R-:W-:-:S02]  /*f9b0*/  PRMT R3, R49, 0x7632, R3 ;  /* 0x0000763231037816 */ /* 0x001fc40000000003 */
[----:B------:R-:W-:Y:S01]  /*f9c0*/  PRMT R4, R21, 0x7632, R4 ;  /* 0x0000763215047816 */ /* 0x000fe20000000004 */
[----:B--2---:R-:W-:Y:S02]  /*f9d0*/  IMAD.WIDE R28, R33, 0x2, R16 ;  /* 0x00000002211c7825 */ /* 0x004fe400078e0210 */
[----:B------:R0:W-:Y:S01]  /*f9e0*/  @P3 STG.E.U16 desc[UR6][R24.64], R3 ;  /* 0x0000000318003986 */ /* 0x0001e2000c101506 */
[----:B------:R-:W-:Y:S01]  /*f9f0*/  ISETP.LT.AND P3, PT, R154, UR4, !P1 ;  /* 0x000000049a007c0c */ /* 0x000fe2000cf61270 */
[----:B------:R-:W-:Y:S02]  /*fa00*/  ULDC UR4, c[0x0][0x228] ;  /* 0x00008a0000047ab9 */ /* 0x000fe40000000800 */
[----:B------:R1:W-:Y:S01]  /*fa10*/  @P4 STG.E.U16 desc[UR6][R26.64], R21 ;  /* 0x000000151a004986 */ /* 0x0003e2000c101506 */
[----:B------:R-:W-:Y:S01]  /*fa20*/  ISETP.LT.AND P4, PT, R153, UR5, !P1 ;  /* 0x0000000599007c0c */ /* 0x000fe2000cf81270 */
[----:B------:R-:W-:Y:S01]  /*fa30*/  ULDC UR5, c[0x0][0x228] ;  /* 0x00008a0000057ab9 */ /* 0x000fe20000000800 */
[----:B0-----:R-:W-:-:S04]  /*fa40*/  IMAD.WIDE R2, R31, 0x2, R18 ;  /* 0x000000021f027825 */ /* 0x001fc800078e0212 */
[C---:B-1----:R-:W-:Y:S01]  /*fa50*/  IMAD.WIDE R20, R33.reuse, 0x2, R12 ;  /* 0x0000000221147825 */ /* 0x042fe200078e020c */
[----:B------:R0:W-:Y:S01]  /*fa60*/  @P5 STG.E.U16 desc[UR6][R2.64], R4 ;  /* 0x0000000402005986 */ /* 0x0001e2000c101506 */
[----:B------:R-:W-:Y:S01]  /*fa70*/  ISETP.LT.AND P5, PT, R152, UR4, !P1 ;  /* 0x0000000498007c0c */ /* 0x000fe2000cfa1270 */
[----:B------:R-:W-:Y:S01]  /*fa80*/  ULDC UR4, c[0x0][0x228] ;  /* 0x00008a0000047ab9 */ /* 0x000fe20000000800 */
[----:B------:R-:W-:Y:S01]  /*fa90*/  VIADD R27, R33, UR26 ;  /* 0x0000001a211b7c36 */ /* 0x000fe20008000000 */
[----:B------:R1:W-:Y:S01]  /*faa0*/  @P6 STG.E.U16 desc[UR6][R28.64], R5 ;  /* 0x000000051c006986 */ /* 0x0003e2000c101506 */
[----:B------:R-:W-:Y:S01]  /*fab0*/  ISETP.LT.AND P6, PT, R155, UR5, !P2 ;  /* 0x000000059b007c0c */ /* 0x000fe2000d7c1270 */
[----:B------:R-:W-:Y:S01]  /*fac0*/  IMAD.WIDE R24, R33, 0x2, R14 ;  /* 0x0000000221187825 */ /* 0x000fe200078e020e */
[----:B------:R-:W-:Y:S01]  /*fad0*/  ULDC UR5, c[0x0][0x228] ;  /* 0x00008a0000057ab9 */ /* 0x000fe20000000800 */
[----:B------:R-:W-:Y:S02]  /*fae0*/  ISETP.GE.AND P1, PT, R0, UR17, PT ;  /* 0x0000001100007c0c */ /* 0x000fe4000bf26270 */
[----:B------:R-:W-:Y:S01]  /*faf0*/  VIADD R0, R160, 0x3e ;  /* 0x0000003ea0007836 */ /* 0x000fe20000000000 */
[----:B0-----:R-:W-:Y:S01]  /*fb00*/  PRMT R3, R5, 0x7632, R3 ;  /* 0x0000763205037816 */ /* 0x001fe20000000003 */
[----:B-1----:R-:W-:-:S04]  /*fb10*/  IMAD.WIDE R4, R27, 0x2, R16 ;  /* 0x000000021b047825 */ /* 0x002fc800078e0210 */
[----:B------:R0:W-:Y:S01]  /*fb20*/  @P3 STG.E.U16 desc[UR6][R20.64], R3 ;  /* 0x0000000314003986 */ /* 0x0001e2000c101506 */
[----:B------:R-:W-:Y:S01]  /*fb30*/  ISETP.LT.AND P3, PT, R154, UR4, !P2 ;  /* 0x000000049a007c0c */ /* 0x000fe2000d761270 */
[----:B------:R-:W-:Y:S02]  /*fb40*/  ULDC UR4, c[0x0][0x228] ;  /* 0x00008a0000047ab9 */ /* 0x000fe40000000800 */
[----:B------:R1:W-:Y:S01]  /*fb50*/  @P4 STG.E.U16 desc[UR6][R24.64], R9 ;  /* 0x0000000918004986 */ /* 0x0003e2000c101506 */
[----:B------:R-:W-:Y:S01]  /*fb60*/  ISETP.LT.AND P4, PT, R153, UR5, !P2 ;  /* 0x0000000599007c0c */ /* 0x000fe2000d781270 */
[----:B------:R-:W-:Y:S01]  /*fb70*/  ULDC UR5, c[0x0][0x228] ;  /* 0x00008a0000057ab9 */ /* 0x000fe20000000800 */
[----:B0-----:R-:W-:Y:S01]  /*fb80*/  PRMT R21, R9, 0x7632, R21 ;  /* 0x0000763209157816 */ /* 0x001fe20000000015 */
[----:B------:R-:W-:-:S04]  /*fb90*/  IMAD.WIDE R2, R33, 0x2, R18 ;  /* 0x0000000221027825 */ /* 0x000fc800078e0212 */
[C---:B-1----:R-:W-:Y:S01]  /*fba0*/  IMAD.WIDE R8, R27.reuse, 0x2, R12 ;  /* 0x000000021b087825 */ /* 0x042fe200078e020c */
[----:B------:R0:W-:Y:S01]  /*fbb0*/  @P5 STG.E.U16 desc[UR6][R2.64], R21 ;  /* 0x0000001502005986 */ /* 0x0001e2000c101506 */
[----:B------:R-:W-:Y:S01]  /*fbc0*/  ISETP.LT.AND P5, PT, R152, UR4, !P2 ;  /* 0x0000000498007c0c */ /* 0x000fe2000d7a1270 */
[----:B------:R-:W-:Y:S01]  /*fbd0*/  ULDC UR4, c[0x0][0x228] ;  /* 0x00008a0000047ab9 */ /* 0x000fe20000000800 */
[----:B------:R-:W-:Y:S01]  /*fbe0*/  VIADD R25, R27, UR26 ;  /* 0x0000001a1b197c36 */ /* 0x000fe20008000000 */
[----:B------:R1:W-:Y:S01]  /*fbf0*/  @P6 STG.E.U16 desc[UR6][R4.64], R50 ;  /* 0x0000003204006986 */ /* 0x0003e2000c101506 */
[----:B------:R-:W-:Y:S01]  /*fc00*/  ISETP.LT.AND P6, PT, R155, UR5, !P1 ;  /* 0x000000059b007c0c */ /* 0x000fe2000cfc1270 */
[----:B------:R-:W-:Y:S01]  /*fc10*/  ULDC UR5, c[0x0][0x228] ;  /* 0x00008a0000057ab9 */ /* 0x000fe20000000800 */
[----:B------:R-:W-:Y:S02]  /*fc20*/  ISETP.GE.AND P2, PT, R0, UR25, PT ;  /* 0x0000001900007c0c */ /* 0x000fe4000bf46270 */
[----:B------:R-:W-:-:S02]  /*fc30*/  PRMT R0, R22, 0x7632, R0 ;  /* 0x0000763216007816 */ /* 0x000fc40000000000 */
[----:B0-----:R-:W-:Y:S01]  /*fc40*/  PRMT R3, R50, 0x7632, R3 ;  /* 0x0000763232037816 */ /* 0x001fe20000000003 */
[----:B------:R-:W-:-:S04]  /*fc50*/  IMAD.WIDE R20, R27, 0x2, R14 ;  /* 0x000000021b147825 */ /* 0x000fc800078e020e */
[----:B------:R0:W-:Y:S01]  /*fc60*/  @P3 STG.E.U16 desc[UR6][R8.64], R3 ;  /* 0x0000000308003986 */ /* 0x0001e2000c101506 */
[----:B------:R-:W-:Y:S01]  /*fc70*/  ISETP.LT.AND P3, PT, R154, UR4, !P1 ;  /* 0x000000049a007c0c */ /* 0x000fe2000cf61270 */
[----:B-1----:R-:W-:Y:S01]  /*fc80*/  IMAD.WIDE R4, R25, 0x2, R16 ;  /* 0x0000000219047825 */ /* 0x002fe200078e0210 */
[----:B------:R-:W-:Y:S01]  /*fc90*/  ULDC UR4, c[0x0][0x228] ;  /* 0x00008a0000047ab9 */ /* 0x000fe20000000800 */
[----:B------:R1:W-:Y:S01]  /*fca0*/  @P4 STG.E.U16 desc[UR6][R20.64], R22 ;  /* 0x0000001614004986 */ /* 0x0003e2000c101506 */
[----:B------:R-:W-:Y:S01]  /*fcb0*/  ISETP.LT.AND P4, PT, R153, UR5, !P1 ;  /* 0x0000000599007c0c */ /* 0x000fe2000cf81270 */
[----:B------:R-:W-:Y:S01]  /*fcc0*/  ULDC UR5, c[0x0][0x228] ;  /* 0x00008a0000057ab9 */ /* 0x000fe20000000800 */
[----:B------:R-:W-:Y:S01]  /*fcd0*/  ISETP.LT.AND P1, PT, R152, UR4, !P1 ;  /* 0x0000000498007c0c */ /* 0x000fe2000cf21270 */
[----:B------:R-:W-:Y:S01]  /*fce0*/  ULDC UR4, c[0x0][0x228] ;  /* 0x00008a0000047ab9 */ /* 0x000fe20000000800 */
[----:B0-----:R-:W-:-:S04]  /*fcf0*/  IMAD.WIDE R2, R27, 0x2, R18 ;  /* 0x000000021b027825 */ /* 0x001fc800078e0212 */
[----:B------:R-:W-:Y:S01]  /*fd00*/  IMAD.WIDE R8, R25, 0x2, R12 ;  /* 0x0000000219087825 */ /* 0x000fe200078e020c */
[----:B------:R0:W-:Y:S01]  /*fd10*/  @P5 STG.E.U16 desc[UR6][R2.64], R0 ;  /* 0x0000000002005986 */ /* 0x0001e2000c101506 */
[----:B------:R-:W-:Y:S02]  /*fd20*/  ISETP.LT.AND P5, PT, R155, UR8, !P0 ;  /* 0x000000089b007c0c */ /* 0x000fe4000c7a1270 */
[----:B------:R-:W-:Y:S01]  /*fd30*/  VIADD R27, R25, UR26 ;  /* 0x0000001a191b7c36 */ /* 0x000fe20008000000 */
[----:B------:R2:W-:Y:S01]  /*fd40*/  @P6 STG.E.U16 desc[UR6][R4.64], R6 ;  /* 0x0000000604006986 */ /* 0x0005e2000c101506 */
[----:B------:R-:W-:Y:S01]  /*fd50*/  ISETP.LT.AND P6, PT, R155, UR5, !P2 ;  /* 0x000000059b007c0c */ /* 0x000fe2000d7c1270 */
[----:B-1----:R-:W-:Y:S01]  /*fd60*/  IMAD.WIDE R20, R25, 0x2, R14 ;  /* 0x0000000219147825 */ /* 0x002fe200078e020e */
[----:B------:R-:W-:Y:S01]  /*fd70*/  ULDC UR5, c[0x0][0x228] ;  /* 0x00008a0000057ab9 */ /* 0x000fe20000000800 */
[----:B0-----:R-:W-:Y:S02]  /*fd80*/  PRMT R3, R6, 0x7632, R3 ;  /* 0x0000763206037816 */ /* 0x001fe40000000003 */
[----:B------:R-:W-:Y:S01]  /*fd90*/  PRMT R0, R10, 0x7632, R0 ;  /* 0x000076320a007816 */ /* 0x000fe20000000000 */
[----:B--2---:R-:W-:-:S02]  /*fda0*/  IMAD.WIDE R4, R27, 0x2, R16 ;  /* 0x000000021b047825 */ /* 0x004fc400078e0210 */
[----:B------:R0:W-:Y:S01]  /*fdb0*/  @P3 STG.E.U16 desc[UR6][R8.64], R3 ;  /* 0x0000000308003986 */ /* 0x0001e2000c101506 */
[C---:B------:R-:W-:Y:S01]  /*fdc0*/  ISETP.LT.AND P3, PT, R154.reuse, UR5, !P0 ;  /* 0x000000059a007c0c */ /* 0x040fe2000c761270 */
[----:B------:R-:W-:Y:S01]  /*fdd0*/  ULDC UR5, c[0x0][0x228] ;  /* 0x00008a0000057ab9 */ /* 0x000fe20000000800 */
[----:B------:R-:W-:Y:S01]  /*fde0*/  PRMT R6, R23, 0x7632, R6 ;  /* 0x0000763217067816 */ /* 0x000fe20000000006 */
[----:B------:R1:W-:Y:S01]  /*fdf0*/  @P4 STG.E.U16 desc[UR6][R20.64], R10 ;  /* 0x0000000a14004986 */ /* 0x0003e2000c101506 */
[----:B------:R-:W-:Y:S01]  /*fe00*/  ISETP.LT.AND P4, PT, R154, UR4, !P2 ;  /* 0x000000049a007c0c */ /* 0x000fe2000d781270 */
[----:B------:R-:W-:Y:S01]  /*fe10*/  ULDC UR4, c[0x0][0x228] ;  /* 0x00008a0000047ab9 */ /* 0x000fe20000000800 */
[----:B0-----:R-:W-:-:S04]  /*fe20*/  IMAD.WIDE R2, R25, 0x2, R18 ;  /* 0x0000000219027825 */ /* 0x001fc800078e0212 */
[----:B-1----:R-:W-:Y:S01]  /*fe30*/  VIADD R21, R27, UR26 ;  /* 0x0000001a1b157c36 */ /* 0x002fe20008000000 */
[----:B------:R0:W-:Y:S01]  /*fe40*/  @P1 STG.E.U16 desc[UR6][R2.64], R0 ;  /* 0x0000000002001986 */ /* 0x0001e2000c101506 */
[----:B------:R-:W-:Y:S01]  /*fe50*/  ISETP.LT.AND P1, PT, R153, UR5, !P0 ;  /* 0x0000000599007c0c */ /* 0x000fe2000c721270 */
[----:B------:R-:W-:Y:S01]  /*fe60*/  ULDC UR5, c[0x0][0x228] ;  /* 0x00008a0000057ab9 */ /* 0x000fe20000000800 */
[----:B------:R-:W-:Y:S01]  /*fe70*/  IMAD.WIDE R8, R27, 0x2, R18 ;  /* 0x000000021b087825 */ /* 0x000fe200078e0212 */
[----:B------:R1:W-:Y:S01]  /*fe80*/  @P6 STG.E.U16 desc[UR6][R4.64], R51 ;  /* 0x0000003304006986 */ /* 0x0003e2000c101506 */
[----:B------:R-:W-:Y:S01]  /*fe90*/  ISETP.LT.AND P6, PT, R153, UR4, !P2 ;  /* 0x0000000499007c0c */ /* 0x000fe2000d7c1270 */
[----:B------:R-:W-:Y:S01]  /*fea0*/  ULDC UR4, c[0x0][0x228] ;  /* 0x00008a0000047ab9 */ /* 0x000fe20000000800 */
[C---:B------:R-:W-:Y:S01]  /*feb0*/  ISETP.LT.AND P0, PT, R152.reuse, UR5, !P0 ;  /* 0x0000000598007c0c */ /* 0x040fe2000c701270 */
[----:B------:R-:W-:Y:S01]  /*fec0*/  IMAD.WIDE R16, R21, 0x2, R16 ;  /* 0x0000000215107825 */ /* 0x000fe200078e0210 */
[----:B------:R-:W-:-:S02]  /*fed0*/  ISETP.LT.AND P2, PT, R152, UR4, !P2 ;  /* 0x0000000498007c0c */ /* 0x000fc4000d741270 */
[----:B------:R-:W-:Y:S01]  /*fee0*/  PRMT R10, R7, 0x7632, R10 ;  /* 0x00007632070a7816 */ /* 0x000fe2000000000a */
[----:B0-----:R-:W-:Y:S01]  /*fef0*/  IMAD.WIDE R2, R27, 0x2, R12 ;  /* 0x000000021b027825 */ /* 0x001fe200078e020c */
[----:B------:R-:W-:-:S03]  /*ff00*/  PRMT R0, R51, 0x7632, R0 ;  /* 0x0000763233007816 */ /* 0x000fc60000000000 */
[----:B-1----:R-:W-:Y:S02]  /*ff10*/  IMAD.WIDE R4, R27, 0x2, R14 ;  /* 0x000000021b047825 */ /* 0x002fe400078e020e */
[----:B------:R0:W-:Y:S02]  /*ff20*/  @P4 STG.E.U16 desc[UR6][R2.64], R0 ;  /* 0x0000000002004986 */ /* 0x0001e4000c101506 */
[C---:B------:R-:W-:Y:S02]  /*ff30*/  IMAD.WIDE R12, R21.reuse, 0x2, R12 ;  /* 0x00000002150c7825 */ /* 0x040fe400078e020c */
[----:B------:R0:W-:Y:S02]  /*ff40*/  @P6 STG.E.U16 desc[UR6][R4.64], R23 ;  /* 0x0000001704006986 */ /* 0x0001e4000c101506 */
[C---:B------:R-:W-:Y:S02]  /*ff50*/  IMAD.WIDE R14, R21.reuse, 0x2, R14 ;  /* 0x00000002150e7825 */ /* 0x040fe400078e020e */
[----:B------:R0:W-:Y:S02]  /*ff60*/  @P2 STG.E.U16 desc[UR6][R8.64], R6 ;  /* 0x0000000608002986 */ /* 0x0001e4000c101506 */
[----:B------:R-:W-:-:S02]  /*ff70*/  IMAD.WIDE R18, R21, 0x2, R18 ;  /* 0x0000000215127825 */ /* 0x000fc400078e0212 */
[----:B------:R0:W-:Y:S04]  /*ff80*/  @P5 STG.E.U16 desc[UR6][R16.64], R7 ;  /* 0x0000000710005986 */ /* 0x0001e8000c101506 */
[----:B------:R0:W-:Y:S04]  /*ff90*/  @P3 STG.E.U16 desc[UR6][R12.64], R10 ;  /* 0x0000000a0c003986 */ /* 0x0001e8000c101506 */
[----:B------:R0:W-:Y:S01]  /*ffa0*/  @P1 STG.E.U16 desc[UR6][R14.64], R11 ;  /* 0x0000000b0e001986 */ /* 0x0001e2000c101506 */
[----:B------:R-:W-:Y:S05]  /*ffb0*/  @!P0 EXIT ;  /* 0x000000000000894d */ /* 0x000fea0003800000 */
[----:B0-----:R-:W-:-:S05]  /*ffc0*/  PRMT R9, R11, 0x7632, R9 ;  /* 0x000076320b097816 */ /* 0x001fca0000000009 */
[----:B------:R-:W-:Y:S01]  /*ffd0*/  STG.E.U16 desc[UR6][R18.64], R9 ;  /* 0x0000000912007986 */ /* 0x000fe2000c101506 */
[----:B------:R-:W-:Y:S05]  /*ffe0*/  EXIT ;  /* 0x000000000000794d */ /* 0x000fea0003800000 */
.L_x_2:
[----:B------:R-:W-:-:S00]  /*fff0*/  BRA `(.L_x_2) ;  /* 0xfffffffc00fc7947 */ /* 0x000fc0000383ffff */
[----:B------:R-:W-:-:S00]  /*10000*/  NOP ;  /* 0x0000000000007918 */ /* 0x000fc00000000000 */
[----:B------:R-:W-:-:S00]  /*10010*/  NOP ;  /* 0x0000000000007918 */ /* 0x000fc00000000000 */
[----:B------:R-:W-:-:S00]  /*10020*/  NOP ;  /* 0x0000000000007918 */ /* 0x000fc00000000000 */
[----:B------:R-:W-:-:S00]  /*10030*/  NOP ;  /* 0x0000000000007918 */ /* 0x000fc00000000000 */
[----:B------:R-:W-:-:S00]  /*10040*/  NOP ;  /* 0x0000000000007918 */ /* 0x000fc00000000000 */
[----:B------:R-:W-:-:S00]  /*10050*/  NOP ;  /* 0x0000000000007918 */ /* 0x000fc00000000000 */
[----:B------:R-:W-:-:S00]  /*10060*/  NOP ;  /* 0x0000000000007918 */ /* 0x000fc00000000000 */
[----:B------:R-:W-:-:S00]  /*10070*/  NOP ;  /* 0x0000000000007918 */ /* 0x000fc00000000000 */
.L_x_3:


//--------------------- .nv.shared.matmul_kernel  --------------------------
	.section	.nv.shared.matmul_kernel,"aw",@nobits
	.sectionflags	@""
	.align	16
	.zero		1024


//--------------------- .nv.shared.reserved.0     --------------------------
	.section	.nv.shared.reserved.0,"aw",@nobits
	.weak		__nv_reservedSMEM_offset_0_alias
	.size		__nv_reservedSMEM_offset_0_alias, 0, 0
	.other		__nv_reservedSMEM_offset_0_alias,@"STO_CUDA_RESERVED_SHARED STV_DEFAULT"
__nv_reservedSMEM_offset_0_alias:
	.zero		0


//--------------------- .nv.constant0.matmul_kernel --------------------------
	.section	.nv.constant0.matmul_kernel,"a",@progbits
	.sectionflags	@""
	.align	4
.nv.constant0.matmul_kernel:
	.zero		608


//--------------------- SYMBOLS --------------------------

	.type		.nv.reservedSmem.offset0,@object
	.size		.nv.reservedSmem.offset0,0x4
